	.target	sm_100a

	.elftype	@"ET_EXEC"


//--------------------- .note.nv.tkinfo           --------------------------
	.section	.note.nv.tkinfo,"",@"SHT_NOTE"
	.sectionflags	@"SHF_NOTE_NV_TKINFO"
	.tkinfo
        /*0018*/ 	.word	0x00000002
        /*0030*/ 	.string	""
        /*0030*/ 	.string	"ptxas"
        /*0030*/ 	.string	"Cuda compilation tools, release 13.0, V13.0.88"
        /*0030*/ 	.string	"Build cuda_13.0.r13.0/compiler.36424714_0"
        /*0030*/ 	.string	"-arch sm_100a -m 64 "



//--------------------- .note.nv.cuinfo           --------------------------
	.section	.note.nv.cuinfo,"",@"SHT_NOTE"
	.sectionflags	@"SHF_NOTE_NV_CUINFO"
        /*0018*/ 	.short	0x0002
        /*001a*/ 	.short	0x0064
        /*001c*/ 	.short	0x0082
	.zero		2


//--------------------- .nv.info                  --------------------------
	.section	.nv.info,"",@"SHT_CUDA_INFO"
	.align	4


	//----- nvinfo : EIATTR_REGCOUNT
	.align		4
        /*0000*/ 	.byte	0x04, 0x2f
        /*0002*/ 	.short	(.L_12 - .L_11)
	.align		4
.L_11:
        /*0004*/ 	.word	index@(_ZN7cutlass13device_kernelIN5flash11enable_sm90INS1_16FlashAttnFwdSm90INS1_25CollectiveMainloopFwdSm90ILi2EN4cute5tupleIJNS5_1CILi1EEES8_S8_EEENS6_IJNS7_ILi128EEENS7_ILi80EEENS7_ILi256EEEEEELi256ENS_6half_tEfNS_4arch4Sm90ELb1ELb0ELb0ELb1ELb1ELb1ELb0ELb1ELb1ELb1ELb1ELb0EEENS1_21CollectiveEpilogueFwdINS6_IJSA_SC_SB_EEES9_SE_SG_Li256ELb1ELb1ELb1ELb0EEENS1_36VarlenDynamicPersistentTileSchedulerILi128ELi80ELi256ELi128ELb1ELb1ELb1ELb1ELb1ELb1EEEEEEEEEvNT_6ParamsE)
        /*0008*/ 	.word	0x00000004


	//----- nvinfo : EIATTR_FRAME_SIZE
	.align		4
.L_12:
        /*000c*/ 	.byte	0x04, 0x11
        /*000e*/ 	.short	(.L_14 - .L_13)
	.align		4
.L_13:
        /*0010*/ 	.word	index@(_ZN7cutlass13device_kernelIN5flash11enable_sm90INS1_16FlashAttnFwdSm90INS1_25CollectiveMainloopFwdSm90ILi2EN4cute5tupleIJNS5_1CILi1EEES8_S8_EEENS6_IJNS7_ILi128EEENS7_ILi80EEENS7_ILi256EEEEEELi256ENS_6half_tEfNS_4arch4Sm90ELb1ELb0ELb0ELb1ELb1ELb1ELb0ELb1ELb1ELb1ELb1ELb0EEENS1_21CollectiveEpilogueFwdINS6_IJSA_SC_SB_EEES9_SE_SG_Li256ELb1ELb1ELb1ELb0EEENS1_36VarlenDynamicPersistentTileSchedulerILi128ELi80ELi256ELi128ELb1ELb1ELb1ELb1ELb1ELb1EEEEEEEEEvNT_6ParamsE)
        /*0014*/ 	.word	0x00000000


	//----- nvinfo : EIATTR_REGCOUNT
	.align		4
.L_14:
        /*0018*/ 	.byte	0x04, 0x2f
        /*001a*/ 	.short	(.L_16 - .L_15)
	.align		4
.L_15:
        /*001c*/ 	.word	index@(_ZN7cutlass13device_kernelIN5flash11enable_sm90INS1_16FlashAttnFwdSm90INS1_25CollectiveMainloopFwdSm90ILi2EN4cute5tupleIJNS5_1CILi1EEES8_S8_EEENS6_IJNS7_ILi128EEENS7_ILi80EEENS7_ILi256EEEEEELi256ENS_6half_tEfNS_4arch4Sm90ELb1ELb0ELb0ELb1ELb1ELb0ELb0ELb1ELb1ELb1ELb1ELb0EEENS1_21CollectiveEpilogueFwdINS6_IJSA_SC_SB_EEES9_SE_SG_Li256ELb1ELb1ELb1ELb0EEENS1_36VarlenDynamicPersistentTileSchedulerILi128ELi80ELi256ELi128ELb1ELb1ELb1ELb1ELb1ELb1EEEEEEEEEvNT_6ParamsE)
        /*0020*/ 	.word	0x00000004


	//----- nvinfo : EIATTR_FRAME_SIZE
	.align		4
.L_16:
        /*0024*/ 	.byte	0x04, 0x11
        /*0026*/ 	.short	(.L_18 - .L_17)
	.align		4
.L_17:
        /*0028*/ 	.word	index@(_ZN7cutlass13device_kernelIN5flash11enable_sm90INS1_16FlashAttnFwdSm90INS1_25CollectiveMainloopFwdSm90ILi2EN4cute5tupleIJNS5_1CILi1EEES8_S8_EEENS6_IJNS7_ILi128EEENS7_ILi80EEENS7_ILi256EEEEEELi256ENS_6half_tEfNS_4arch4Sm90ELb1ELb0ELb0ELb1ELb1ELb0ELb0ELb1ELb1ELb1ELb1ELb0EEENS1_21CollectiveEpilogueFwdINS6_IJSA_SC_SB_EEES9_SE_SG_Li256ELb1ELb1ELb1ELb0EEENS1_36VarlenDynamicPersistentTileSchedulerILi128ELi80ELi256ELi128ELb1ELb1ELb1ELb1ELb1ELb1EEEEEEEEEvNT_6ParamsE)
        /*002c*/ 	.word	0x00000000


	//----- nvinfo : EIATTR_REGCOUNT
	.align		4
.L_18:
        /*0030*/ 	.byte	0x04, 0x2f
        /*0032*/ 	.short	(.L_20 - .L_19)
	.align		4
.L_19:
        /*0034*/ 	.word	index@(_ZN7cutlass13device_kernelIN5flash11enable_sm90INS1_16FlashAttnFwdSm90INS1_25CollectiveMainloopFwdSm90ILi2EN4cute5tupleIJNS5_1CILi1EEES8_S8_EEENS6_IJNS7_ILi128EEENS7_ILi80EEENS7_ILi256EEEEEELi256ENS_6half_tEfNS_4arch4Sm90ELb1ELb0ELb0ELb0ELb1ELb0ELb0ELb1ELb1ELb1ELb1ELb0EEENS1_21CollectiveEpilogueFwdINS6_IJSA_SC_SB_EEES9_SE_SG_Li256ELb0ELb1ELb1ELb0EEENS1_19SingleTileSchedulerILb0ELb1ELb1ELi128EEEEEEEEEvNT_6ParamsE)
        /*0038*/ 	.word	0x00000004


	//----- nvinfo : EIATTR_FRAME_SIZE
	.align		4
.L_20:
        /*003c*/ 	.byte	0x04, 0x11
        /*003e*/ 	.short	(.L_22 - .L_21)
	.align		4
.L_21:
        /*0040*/ 	.word	index@(_ZN7cutlass13device_kernelIN5flash11enable_sm90INS1_16FlashAttnFwdSm90INS1_25CollectiveMainloopFwdSm90ILi2EN4cute5tupleIJNS5_1CILi1EEES8_S8_EEENS6_IJNS7_ILi128EEENS7_ILi80EEENS7_ILi256EEEEEELi256ENS_6half_tEfNS_4arch4Sm90ELb1ELb0ELb0ELb0ELb1ELb0ELb0ELb1ELb1ELb1ELb1ELb0EEENS1_21CollectiveEpilogueFwdINS6_IJSA_SC_SB_EEES9_SE_SG_Li256ELb0ELb1ELb1ELb0EEENS1_19SingleTileSchedulerILb0ELb1ELb1ELi128EEEEEEEEEvNT_6ParamsE)
        /*0044*/ 	.word	0x00000000


	//----- nvinfo : EIATTR_REGCOUNT
	.align		4
.L_22:
        /*0048*/ 	.byte	0x04, 0x2f
        /*004a*/ 	.short	(.L_24 - .L_23)
	.align		4
.L_23:
        /*004c*/ 	.word	index@(_ZN7cutlass13device_kernelIN5flash11enable_sm90INS1_16FlashAttnFwdSm90INS1_25CollectiveMainloopFwdSm90ILi2EN4cute5tupleIJNS5_1CILi1EEES8_S8_EEENS6_IJNS7_ILi128EEENS7_ILi64EEENS7_ILi256EEEEEELi256ENS_6half_tEfNS_4arch4Sm90ELb0ELb1ELb0ELb1ELb1ELb1ELb0ELb1ELb1ELb1ELb1ELb0EEENS1_21CollectiveEpilogueFwdINS6_IJSA_SC_SB_EEES9_SE_SG_Li256ELb1ELb1ELb1ELb0EEENS1_36VarlenDynamicPersistentTileSchedulerILi128ELi64ELi256ELi128ELb1ELb1ELb1ELb1ELb0ELb1EEEEEEEEEvNT_6ParamsE)
        /*0050*/ 	.word	0x00000004


	//----- nvinfo : EIATTR_FRAME_SIZE
	.align		4
.L_24:
        /*0054*/ 	.byte	0x04, 0x11
        /*0056*/ 	.short	(.L_26 - .L_25)
	.align		4
.L_25:
        /*0058*/ 	.word	index@(_ZN7cutlass13device_kernelIN5flash11enable_sm90INS1_16FlashAttnFwdSm90INS1_25CollectiveMainloopFwdSm90ILi2EN4cute5tupleIJNS5_1CILi1EEES8_S8_EEENS6_IJNS7_ILi128EEENS7_ILi64EEENS7_ILi256EEEEEELi256ENS_6half_tEfNS_4arch4Sm90ELb0ELb1ELb0ELb1ELb1ELb1ELb0ELb1ELb1ELb1ELb1ELb0EEENS1_21CollectiveEpilogueFwdINS6_IJSA_SC_SB_EEES9_SE_SG_Li256ELb1ELb1ELb1ELb0EEENS1_36VarlenDynamicPersistentTileSchedulerILi128ELi64ELi256ELi128ELb1ELb1ELb1ELb1ELb0ELb1EEEEEEEEEvNT_6ParamsE)
        /*005c*/ 	.word	0x00000000


	//----- nvinfo : EIATTR_REGCOUNT
	.align		4
.L_26:
        /*0060*/ 	.byte	0x04, 0x2f
        /*0062*/ 	.short	(.L_28 - .L_27)
	.align		4
.L_27:
        /*0064*/ 	.word	index@(_ZN7cutlass13device_kernelIN5flash11enable_sm90INS1_16FlashAttnFwdSm90INS1_25CollectiveMainloopFwdSm90ILi2EN4cute5tupleIJNS5_1CILi1EEES8_S8_EEENS6_IJNS7_ILi128EEENS7_ILi64EEENS7_ILi256EEEEEELi256ENS_6half_tEfNS_4arch4Sm90ELb0ELb1ELb0ELb1ELb1ELb0ELb0ELb1ELb1ELb1ELb1ELb0EEENS1_21CollectiveEpilogueFwdINS6_IJSA_SC_SB_EEES9_SE_SG_Li256ELb1ELb1ELb1ELb0EEENS1_36VarlenDynamicPersistentTileSchedulerILi128ELi64ELi256ELi128ELb1ELb1ELb1ELb1ELb0ELb1EEEEEEEEEvNT_6ParamsE)
        /*0068*/ 	.word	0x00000004


	//----- nvinfo : EIATTR_FRAME_SIZE
	.align		4
.L_28:
        /*006c*/ 	.byte	0x04, 0x11
        /*006e*/ 	.short	(.L_30 - .L_29)
	.align		4
.L_29:
        /*0070*/ 	.word	index@(_ZN7cutlass13device_kernelIN5flash11enable_sm90INS1_16FlashAttnFwdSm90INS1_25CollectiveMainloopFwdSm90ILi2EN4cute5tupleIJNS5_1CILi1EEES8_S8_EEENS6_IJNS7_ILi128EEENS7_ILi64EEENS7_ILi256EEEEEELi256ENS_6half_tEfNS_4arch4Sm90ELb0ELb1ELb0ELb1ELb1ELb0ELb0ELb1ELb1ELb1ELb1ELb0EEENS1_21CollectiveEpilogueFwdINS6_IJSA_SC_SB_EEES9_SE_SG_Li256ELb1ELb1ELb1ELb0EEENS1_36VarlenDynamicPersistentTileSchedulerILi128ELi64ELi256ELi128ELb1ELb1ELb1ELb1ELb0ELb1EEEEEEEEEvNT_6ParamsE)
        /*0074*/ 	.word	0x00000000


	//----- nvinfo : EIATTR_REGCOUNT
	.align		4
.L_30:
        /*0078*/ 	.byte	0x04, 0x2f
        /*007a*/ 	.short	(.L_32 - .L_31)
	.align		4
.L_31:
        /*007c*/ 	.word	index@(_ZN7cutlass13device_kernelIN5flash11enable_sm90INS1_16FlashAttnFwdSm90INS1_25CollectiveMainloopFwdSm90ILi2EN4cute5tupleIJNS5_1CILi1EEES8_S8_EEENS6_IJNS7_ILi128EEENS7_ILi64EEENS7_ILi256EEEEEELi256ENS_6half_tEfNS_4arch4Sm90ELb0ELb1ELb0ELb0ELb1ELb0ELb0ELb1ELb1ELb1ELb1ELb0EEENS1_21CollectiveEpilogueFwdINS6_IJSA_SC_SB_EEES9_SE_SG_Li256ELb0ELb1ELb1ELb0EEENS1_19SingleTileSchedulerILb0ELb1ELb1ELi128EEEEEEEEEvNT_6ParamsE)
        /*0080*/ 	.word	0x00000004


	//----- nvinfo : EIATTR_FRAME_SIZE
	.align		4
.L_32:
        /*0084*/ 	.byte	0x04, 0x11
        /*0086*/ 	.short	(.L_34 - .L_33)
	.align		4
.L_33:
        /*0088*/ 	.word	index@(_ZN7cutlass13device_kernelIN5flash11enable_sm90INS1_16FlashAttnFwdSm90INS1_25CollectiveMainloopFwdSm90ILi2EN4cute5tupleIJNS5_1CILi1EEES8_S8_EEENS6_IJNS7_ILi128EEENS7_ILi64EEENS7_ILi256EEEEEELi256ENS_6half_tEfNS_4arch4Sm90ELb0ELb1ELb0ELb0ELb1ELb0ELb0ELb1ELb1ELb1ELb1ELb0EEENS1_21CollectiveEpilogueFwdINS6_IJSA_SC_SB_EEES9_SE_SG_Li256ELb0ELb1ELb1ELb0EEENS1_19SingleTileSchedulerILb0ELb1ELb1ELi128EEEEEEEEEvNT_6ParamsE)
        /*008c*/ 	.word	0x00000000


	//----- nvinfo : EIATTR_REGCOUNT
	.align		4
.L_34:
        /*0090*/ 	.byte	0x04, 0x2f
        /*0092*/ 	.short	(.L_36 - .L_35)
	.align		4
.L_35:
        /*0094*/ 	.word	index@(_ZN7cutlass13device_kernelIN5flash11enable_sm90INS1_16FlashAttnFwdSm90INS1_25CollectiveMainloopFwdSm90ILi2EN4cute5tupleIJNS5_1CILi1EEES8_S8_EEENS6_IJNS7_ILi128EEENS7_ILi80EEENS7_ILi256EEEEEELi256ENS_6half_tEfNS_4arch4Sm90ELb0ELb0ELb0ELb1ELb1ELb1ELb0ELb1ELb1ELb1ELb1ELb0EEENS1_21CollectiveEpilogueFwdINS6_IJSA_SC_SB_EEES9_SE_SG_Li256ELb1ELb1ELb1ELb0EEENS1_36VarlenDynamicPersistentTileSchedulerILi128ELi80ELi256ELi128ELb1ELb1ELb1ELb0ELb1ELb1EEEEEEEEEvNT_6ParamsE)
        /*0098*/ 	.word	0x00000004


	//----- nvinfo : EIATTR_FRAME_SIZE
	.align		4
.L_36:
        /*009c*/ 	.byte	0x04, 0x11
        /*009e*/ 	.short	(.L_38 - .L_37)
	.align		4
.L_37:
        /*00a0*/ 	.word	index@(_ZN7cutlass13device_kernelIN5flash11enable_sm90INS1_16FlashAttnFwdSm90INS1_25CollectiveMainloopFwdSm90ILi2EN4cute5tupleIJNS5_1CILi1EEES8_S8_EEENS6_IJNS7_ILi128EEENS7_ILi80EEENS7_ILi256EEEEEELi256ENS_6half_tEfNS_4arch4Sm90ELb0ELb0ELb0ELb1ELb1ELb1ELb0ELb1ELb1ELb1ELb1ELb0EEENS1_21CollectiveEpilogueFwdINS6_IJSA_SC_SB_EEES9_SE_SG_Li256ELb1ELb1ELb1ELb0EEENS1_36VarlenDynamicPersistentTileSchedulerILi128ELi80ELi256ELi128ELb1ELb1ELb1ELb0ELb1ELb1EEEEEEEEEvNT_6ParamsE)
        /*00a4*/ 	.word	0x00000000


	//----- nvinfo : EIATTR_REGCOUNT
	.align		4
.L_38:
        /*00a8*/ 	.byte	0x04, 0x2f
        /*00aa*/ 	.short	(.L_40 - .L_39)
	.align		4
.L_39:
        /*00ac*/ 	.word	index@(_ZN7cutlass13device_kernelIN5flash11enable_sm90INS1_16FlashAttnFwdSm90INS1_25CollectiveMainloopFwdSm90ILi2EN4cute5tupleIJNS5_1CILi1EEES8_S8_EEENS6_IJNS7_ILi128EEENS7_ILi80EEENS7_ILi256EEEEEELi256ENS_6half_tEfNS_4arch4Sm90ELb0ELb0ELb0ELb1ELb1ELb0ELb0ELb1ELb1ELb1ELb1ELb0EEENS1_21CollectiveEpilogueFwdINS6_IJSA_SC_SB_EEES9_SE_SG_Li256ELb1ELb1ELb1ELb0EEENS1_36VarlenDynamicPersistentTileSchedulerILi128ELi80ELi256ELi128ELb1ELb1ELb1ELb0ELb1ELb1EEEEEEEEEvNT_6ParamsE)
        /*00b0*/ 	.word	0x00000004


	//----- nvinfo : EIATTR_FRAME_SIZE
	.align		4
.L_40:
        /*00b4*/ 	.byte	0x04, 0x11
        /*00b6*/ 	.short	(.L_42 - .L_41)
	.align		4
.L_41:
        /*00b8*/ 	.word	index@(_ZN7cutlass13device_kernelIN5flash11enable_sm90INS1_16FlashAttnFwdSm90INS1_25CollectiveMainloopFwdSm90ILi2EN4cute5tupleIJNS5_1CILi1EEES8_S8_EEENS6_IJNS7_ILi128EEENS7_ILi80EEENS7_ILi256EEEEEELi256ENS_6half_tEfNS_4arch4Sm90ELb0ELb0ELb0ELb1ELb1ELb0ELb0ELb1ELb1ELb1ELb1ELb0EEENS1_21CollectiveEpilogueFwdINS6_IJSA_SC_SB_EEES9_SE_SG_Li256ELb1ELb1ELb1ELb0EEENS1_36VarlenDynamicPersistentTileSchedulerILi128ELi80ELi256ELi128ELb1ELb1ELb1ELb0ELb1ELb1EEEEEEEEEvNT_6ParamsE)
        /*00bc*/ 	.word	0x00000000


	//----- nvinfo : EIATTR_REGCOUNT
	.align		4
.L_42:
        /*00c0*/ 	.byte	0x04, 0x2f
        /*00c2*/ 	.short	(.L_44 - .L_43)
	.align		4
.L_43:
        /*00c4*/ 	.word	index@(_ZN7cutlass13device_kernelIN5flash11enable_sm90INS1_16FlashAttnFwdSm90INS1_25CollectiveMainloopFwdSm90ILi2EN4cute5tupleIJNS5_1CILi1EEES8_S8_EEENS6_IJNS7_ILi128EEENS7_ILi80EEENS7_ILi256EEEEEELi256ENS_6half_tEfNS_4arch4Sm90ELb0ELb0ELb0ELb0ELb1ELb0ELb0ELb1ELb1ELb1ELb1ELb0EEENS1_21CollectiveEpilogueFwdINS6_IJSA_SC_SB_EEES9_SE_SG_Li256ELb0ELb1ELb1ELb0EEENS1_19SingleTileSchedulerILb0ELb1ELb1ELi128EEEEEEEEEvNT_6ParamsE)
        /*00c8*/ 	.word	0x00000004


	//----- nvinfo : EIATTR_FRAME_SIZE
	.align		4
.L_44:
        /*00cc*/ 	.byte	0x04, 0x11
        /*00ce*/ 	.short	(.L_46 - .L_45)
	.align		4
.L_45:
        /*00d0*/ 	.word	index@(_ZN7cutlass13device_kernelIN5flash11enable_sm90INS1_16FlashAttnFwdSm90INS1_25CollectiveMainloopFwdSm90ILi2EN4cute5tupleIJNS5_1CILi1EEES8_S8_EEENS6_IJNS7_ILi128EEENS7_ILi80EEENS7_ILi256EEEEEELi256ENS_6half_tEfNS_4arch4Sm90ELb0ELb0ELb0ELb0ELb1ELb0ELb0ELb1ELb1ELb1ELb1ELb0EEENS1_21CollectiveEpilogueFwdINS6_IJSA_SC_SB_EEES9_SE_SG_Li256ELb0ELb1ELb1ELb0EEENS1_19SingleTileSchedulerILb0ELb1ELb1ELi128EEEEEEEEEvNT_6ParamsE)
        /*00d4*/ 	.word	0x00000000


	//----- nvinfo : EIATTR_MIN_STACK_SIZE
	.align		4
.L_46:
        /*00d8*/ 	.byte	0x04, 0x12
        /*00da*/ 	.short	(.L_48 - .L_47)
	.align		4
.L_47:
        /*00dc*/ 	.word	index@(_ZN7cutlass13device_kernelIN5flash11enable_sm90INS1_16FlashAttnFwdSm90INS1_25CollectiveMainloopFwdSm90ILi2EN4cute5tupleIJNS5_1CILi1EEES8_S8_EEENS6_IJNS7_ILi128EEENS7_ILi80EEENS7_ILi256EEEEEELi256ENS_6half_tEfNS_4arch4Sm90ELb0ELb0ELb0ELb0ELb1ELb0ELb0ELb1ELb1ELb1ELb1ELb0EEENS1_21CollectiveEpilogueFwdINS6_IJSA_SC_SB_EEES9_SE_SG_Li256ELb0ELb1ELb1ELb0EEENS1_19SingleTileSchedulerILb0ELb1ELb1ELi128EEEEEEEEEvNT_6ParamsE)
        /*00e0*/ 	.word	0x00000000


	//----- nvinfo : EIATTR_MIN_STACK_SIZE
	.align		4
.L_48:
        /*00e4*/ 	.byte	0x04, 0x12
        /*00e6*/ 	.short	(.L_50 - .L_49)
	.align		4
.L_49:
        /*00e8*/ 	.word	index@(_ZN7cutlass13device_kernelIN5flash11enable_sm90INS1_16FlashAttnFwdSm90INS1_25CollectiveMainloopFwdSm90ILi2EN4cute5tupleIJNS5_1CILi1EEES8_S8_EEENS6_IJNS7_ILi128EEENS7_ILi80EEENS7_ILi256EEEEEELi256ENS_6half_tEfNS_4arch4Sm90ELb0ELb0ELb0ELb1ELb1ELb0ELb0ELb1ELb1ELb1ELb1ELb0EEENS1_21CollectiveEpilogueFwdINS6_IJSA_SC_SB_EEES9_SE_SG_Li256ELb1ELb1ELb1ELb0EEENS1_36VarlenDynamicPersistentTileSchedulerILi128ELi80ELi256ELi128ELb1ELb1ELb1ELb0ELb1ELb1EEEEEEEEEvNT_6ParamsE)
        /*00ec*/ 	.word	0x00000000


	//----- nvinfo : EIATTR_MIN_STACK_SIZE
	.align		4
.L_50:
        /*00f0*/ 	.byte	0x04, 0x12
        /*00f2*/ 	.short	(.L_52 - .L_51)
	.align		4
.L_51:
        /*00f4*/ 	.word	index@(_ZN7cutlass13device_kernelIN5flash11enable_sm90INS1_16FlashAttnFwdSm90INS1_25CollectiveMainloopFwdSm90ILi2EN4cute5tupleIJNS5_1CILi1EEES8_S8_EEENS6_IJNS7_ILi128EEENS7_ILi80EEENS7_ILi256EEEEEELi256ENS_6half_tEfNS_4arch4Sm90ELb0ELb0ELb0ELb1ELb1ELb1ELb0ELb1ELb1ELb1ELb1ELb0EEENS1_21CollectiveEpilogueFwdINS6_IJSA_SC_SB_EEES9_SE_SG_Li256ELb1ELb1ELb1ELb0EEENS1_36VarlenDynamicPersistentTileSchedulerILi128ELi80ELi256ELi128ELb1ELb1ELb1ELb0ELb1ELb1EEEEEEEEEvNT_6ParamsE)
        /*00f8*/ 	.word	0x00000000


	//----- nvinfo : EIATTR_MIN_STACK_SIZE
	.align		4
.L_52:
        /*00fc*/ 	.byte	0x04, 0x12
        /*00fe*/ 	.short	(.L_54 - .L_53)
	.align		4
.L_53:
        /*0100*/ 	.word	index@(_ZN7cutlass13device_kernelIN5flash11enable_sm90INS1_16FlashAttnFwdSm90INS1_25CollectiveMainloopFwdSm90ILi2EN4cute5tupleIJNS5_1CILi1EEES8_S8_EEENS6_IJNS7_ILi128EEENS7_ILi64EEENS7_ILi256EEEEEELi256ENS_6half_tEfNS_4arch4Sm90ELb0ELb1ELb0ELb0ELb1ELb0ELb0ELb1ELb1ELb1ELb1ELb0EEENS1_21CollectiveEpilogueFwdINS6_IJSA_SC_SB_EEES9_SE_SG_Li256ELb0ELb1ELb1ELb0EEENS1_19SingleTileSchedulerILb0ELb1ELb1ELi128EEEEEEEEEvNT_6ParamsE)
        /*0104*/ 	.word	0x00000000


	//----- nvinfo : EIATTR_MIN_STACK_SIZE
	.align		4
.L_54:
        /*0108*/ 	.byte	0x04, 0x12
        /*010a*/ 	.short	(.L_56 - .L_55)
	.align		4
.L_55:
        /*010c*/ 	.word	index@(_ZN7cutlass13device_kernelIN5flash11enable_sm90INS1_16FlashAttnFwdSm90INS1_25CollectiveMainloopFwdSm90ILi2EN4cute5tupleIJNS5_1CILi1EEES8_S8_EEENS6_IJNS7_ILi128EEENS7_ILi64EEENS7_ILi256EEEEEELi256ENS_6half_tEfNS_4arch4Sm90ELb0ELb1ELb0ELb1ELb1ELb0ELb0ELb1ELb1ELb1ELb1ELb0EEENS1_21CollectiveEpilogueFwdINS6_IJSA_SC_SB_EEES9_SE_SG_Li256ELb1ELb1ELb1ELb0EEENS1_36VarlenDynamicPersistentTileSchedulerILi128ELi64ELi256ELi128ELb1ELb1ELb1ELb1ELb0ELb1EEEEEEEEEvNT_6ParamsE)
        /*0110*/ 	.word	0x00000000


	//----- nvinfo : EIATTR_MIN_STACK_SIZE
	.align		4
.L_56:
        /*0114*/ 	.byte	0x04, 0x12
        /*0116*/ 	.short	(.L_58 - .L_57)
	.align		4
.L_57:
        /*0118*/ 	.word	index@(_ZN7cutlass13device_kernelIN5flash11enable_sm90INS1_16FlashAttnFwdSm90INS1_25CollectiveMainloopFwdSm90ILi2EN4cute5tupleIJNS5_1CILi1EEES8_S8_EEENS6_IJNS7_ILi128EEENS7_ILi64EEENS7_ILi256EEEEEELi256ENS_6half_tEfNS_4arch4Sm90ELb0ELb1ELb0ELb1ELb1ELb1ELb0ELb1ELb1ELb1ELb1ELb0EEENS1_21CollectiveEpilogueFwdINS6_IJSA_SC_SB_EEES9_SE_SG_Li256ELb1ELb1ELb1ELb0EEENS1_36VarlenDynamicPersistentTileSchedulerILi128ELi64ELi256ELi128ELb1ELb1ELb1ELb1ELb0ELb1EEEEEEEEEvNT_6ParamsE)
        /*011c*/ 	.word	0x00000000


	//----- nvinfo : EIATTR_MIN_STACK_SIZE
	.align		4
.L_58:
        /*0120*/ 	.byte	0x04, 0x12
        /*0122*/ 	.short	(.L_60 - .L_59)
	.align		4
.L_59:
        /*0124*/ 	.word	index@(_ZN7cutlass13device_kernelIN5flash11enable_sm90INS1_16FlashAttnFwdSm90INS1_25CollectiveMainloopFwdSm90ILi2EN4cute5tupleIJNS5_1CILi1EEES8_S8_EEENS6_IJNS7_ILi128EEENS7_ILi80EEENS7_ILi256EEEEEELi256ENS_6half_tEfNS_4arch4Sm90ELb1ELb0ELb0ELb0ELb1ELb0ELb0ELb1ELb1ELb1ELb1ELb0EEENS1_21CollectiveEpilogueFwdINS6_IJSA_SC_SB_EEES9_SE_SG_Li256ELb0ELb1ELb1ELb0EEENS1_19SingleTileSchedulerILb0ELb1ELb1ELi128EEEEEEEEEvNT_6ParamsE)
        /*0128*/ 	.word	0x00000000


	//----- nvinfo : EIATTR_MIN_STACK_SIZE
	.align		4
.L_60:
        /*012c*/ 	.byte	0x04, 0x12
        /*012e*/ 	.short	(.L_62 - .L_61)
	.align		4
.L_61:
        /*0130*/ 	.word	index@(_ZN7cutlass13device_kernelIN5flash11enable_sm90INS1_16FlashAttnFwdSm90INS1_25CollectiveMainloopFwdSm90ILi2EN4cute5tupleIJNS5_1CILi1EEES8_S8_EEENS6_IJNS7_ILi128EEENS7_ILi80EEENS7_ILi256EEEEEELi256ENS_6half_tEfNS_4arch4Sm90ELb1ELb0ELb0ELb1ELb1ELb0ELb0ELb1ELb1ELb1ELb1ELb0EEENS1_21CollectiveEpilogueFwdINS6_IJSA_SC_SB_EEES9_SE_SG_Li256ELb1ELb1ELb1ELb0EEENS1_36VarlenDynamicPersistentTileSchedulerILi128ELi80ELi256ELi128ELb1ELb1ELb1ELb1ELb1ELb1EEEEEEEEEvNT_6ParamsE)
        /*0134*/ 	.word	0x00000000


	//----- nvinfo : EIATTR_MIN_STACK_SIZE
	.align		4
.L_62:
        /*0138*/ 	.byte	0x04, 0x12
        /*013a*/ 	.short	(.L_64 - .L_63)
	.align		4
.L_63:
        /*013c*/ 	.word	index@(_ZN7cutlass13device_kernelIN5flash11enable_sm90INS1_16FlashAttnFwdSm90INS1_25CollectiveMainloopFwdSm90ILi2EN4cute5tupleIJNS5_1CILi1EEES8_S8_EEENS6_IJNS7_ILi128EEENS7_ILi80EEENS7_ILi256EEEEEELi256ENS_6half_tEfNS_4arch4Sm90ELb1ELb0ELb0ELb1ELb1ELb1ELb0ELb1ELb1ELb1ELb1ELb0EEENS1_21CollectiveEpilogueFwdINS6_IJSA_SC_SB_EEES9_SE_SG_Li256ELb1ELb1ELb1ELb0EEENS1_36VarlenDynamicPersistentTileSchedulerILi128ELi80ELi256ELi128ELb1ELb1ELb1ELb1ELb1ELb1EEEEEEEEEvNT_6ParamsE)
        /*0140*/ 	.word	0x00000000
.L_64:


//--------------------- .nv.compat                --------------------------
	.section	.nv.compat,"",@"SHT_CUDA_COMPAT_INFO"
	.align	4
        /*0000*/ 	.byte	0x02, 0x09, 0x01, 0x00, 0x02, 0x02, 0x01, 0x00, 0x02, 0x05, 0x05, 0x00, 0x03, 0x07, 0x01, 0x01
        /*0010*/ 	.byte	0x02, 0x03, 0x00, 0x00, 0x02, 0x06, 0x01, 0x00, 0x04, 0x0b, 0x08, 0x00, 0x09, 0x00, 0x00, 0x00
        /*0020*/ 	.byte	0x00, 0x00, 0x00, 0x00


//--------------------- .nv.info._ZN7cutlass13device_kernelIN5flash11enable_sm90INS1_16FlashAttnFwdSm90INS1_25CollectiveMainloopFwdSm90ILi2EN4cute5tupleIJNS5_1CILi1EEES8_S8_EEENS6_IJNS7_ILi128EEENS7_ILi80EEENS7_ILi256EEEEEELi256ENS_6half_tEfNS_4arch4Sm90ELb0ELb0ELb0ELb0ELb1ELb0ELb0ELb1ELb1ELb1ELb1ELb0EEENS1_21CollectiveEpilogueFwdINS6_IJSA_SC_SB_EEES9_SE_SG_Li256ELb0ELb1ELb1ELb0EEENS1_19SingleTileSchedulerILb0ELb1ELb1ELi128EEEEEEEEEvNT_6ParamsE --------------------------
	.section	.nv.info._ZN7cutlass13device_kernelIN5flash11enable_sm90INS1_16FlashAttnFwdSm90INS1_25CollectiveMainloopFwdSm90ILi2EN4cute5tupleIJNS5_1CILi1EEES8_S8_EEENS6_IJNS7_ILi128EEENS7_ILi80EEENS7_ILi256EEEEEELi256ENS_6half_tEfNS_4arch4Sm90ELb0ELb0ELb0ELb0ELb1ELb0ELb0ELb1ELb1ELb1ELb1ELb0EEENS1_21CollectiveEpilogueFwdINS6_IJSA_SC_SB_EEES9_SE_SG_Li256ELb0ELb1ELb1ELb0EEENS1_19SingleTileSchedulerILb0ELb1ELb1ELi128EEEEEEEEEvNT_6ParamsE,"",@"SHT_CUDA_INFO"
	.sectionflags	@""
	.align	4


	//----- nvinfo : EIATTR_CUDA_API_VERSION
	.align		4
        /*0000*/ 	.byte	0x04, 0x37
        /*0002*/ 	.short	(.L_66 - .L_65)
.L_65:
        /*0004*/ 	.word	0x00000082


	//----- nvinfo : EIATTR_KPARAM_INFO
	.align		4
.L_66:
        /*0008*/ 	.byte	0x04, 0x17
        /*000a*/ 	.short	(.L_68 - .L_67)
.L_67:
        /*000c*/ 	.word	0x00000000
        /*0010*/ 	.short	0x0000
        /*0012*/ 	.short	0x0000
        /*0014*/ 	.byte	0x00, 0xf0, 0x01, 0x28


	//----- nvinfo : EIATTR_SPARSE_MMA_MASK
	.align		4
.L_68:
        /*0018*/ 	.byte	0x03, 0x50
        /*001a*/ 	.short	0x0000


	//----- nvinfo : EIATTR_MAXREG_COUNT
	.align		4
        /*001c*/ 	.byte	0x03, 0x1b
        /*001e*/ 	.short	0x00a8


	//----- nvinfo : EIATTR_MERCURY_ISA_VERSION
	.align		4
        /*0020*/ 	.byte	0x03, 0x5f
        /*0022*/ 	.short	0x0101


	//----- nvinfo : EIATTR_VRC_CTA_INIT_COUNT
	.align		4
        /*0024*/ 	.byte	0x02, 0x4a
	.zero		1
	.zero		1


	//----- nvinfo : EIATTR_EXIT_INSTR_OFFSETS
	.align		4
        /*0028*/ 	.byte	0x04, 0x1c
        /*002a*/ 	.short	(.L_70 - .L_69)


	//   ....[0]....
.L_69:
        /*002c*/ 	.word	0x00000010


	//----- nvinfo : EIATTR_MAX_THREADS
	.align		4
.L_70:
        /*0030*/ 	.byte	0x04, 0x05
        /*0032*/ 	.short	(.L_72 - .L_71)
.L_71:
        /*0034*/ 	.word	0x00000180
        /*0038*/ 	.word	0x00000001
        /*003c*/ 	.word	0x00000001


	//----- nvinfo : EIATTR_CBANK_PARAM_SIZE
	.align		4
.L_72:
        /*0040*/ 	.byte	0x03, 0x19
        /*0042*/ 	.short	0x0a00


	//----- nvinfo : EIATTR_PARAM_CBANK
	.align		4
        /*0044*/ 	.byte	0x04, 0x0a
        /*0046*/ 	.short	(.L_74 - .L_73)
	.align		4
.L_73:
        /*0048*/ 	.word	index@(.nv.constant0._ZN7cutlass13device_kernelIN5flash11enable_sm90INS1_16FlashAttnFwdSm90INS1_25CollectiveMainloopFwdSm90ILi2EN4cute5tupleIJNS5_1CILi1EEES8_S8_EEENS6_IJNS7_ILi128EEENS7_ILi80EEENS7_ILi256EEEEEELi256ENS_6half_tEfNS_4arch4Sm90ELb0ELb0ELb0ELb0ELb1ELb0ELb0ELb1ELb1ELb1ELb1ELb0EEENS1_21CollectiveEpilogueFwdINS6_IJSA_SC_SB_EEES9_SE_SG_Li256ELb0ELb1ELb1ELb0EEENS1_19SingleTileSchedulerILb0ELb1ELb1ELi128EEEEEEEEEvNT_6ParamsE)
        /*004c*/ 	.short	0x0380
        /*004e*/ 	.short	0x0a00


	//----- nvinfo : EIATTR_SW_WAR
	.align		4
.L_74:
        /*0050*/ 	.byte	0x04, 0x36
        /*0052*/ 	.short	(.L_76 - .L_75)
.L_75:
        /*0054*/ 	.word	0x00000008
.L_76:


//--------------------- .nv.info._ZN7cutlass13device_kernelIN5flash11enable_sm90INS1_16FlashAttnFwdSm90INS1_25CollectiveMainloopFwdSm90ILi2EN4cute5tupleIJNS5_1CILi1EEES8_S8_EEENS6_IJNS7_ILi128EEENS7_ILi80EEENS7_ILi256EEEEEELi256ENS_6half_tEfNS_4arch4Sm90ELb0ELb0ELb0ELb1ELb1ELb0ELb0ELb1ELb1ELb1ELb1ELb0EEENS1_21CollectiveEpilogueFwdINS6_IJSA_SC_SB_EEES9_SE_SG_Li256ELb1ELb1ELb1ELb0EEENS1_36VarlenDynamicPersistentTileSchedulerILi128ELi80ELi256ELi128ELb1ELb1ELb1ELb0ELb1ELb1EEEEEEEEEvNT_6ParamsE --------------------------
	.section	.nv.info._ZN7cutlass13device_kernelIN5flash11enable_sm90INS1_16FlashAttnFwdSm90INS1_25CollectiveMainloopFwdSm90ILi2EN4cute5tupleIJNS5_1CILi1EEES8_S8_EEENS6_IJNS7_ILi128EEENS7_ILi80EEENS7_ILi256EEEEEELi256ENS_6half_tEfNS_4arch4Sm90ELb0ELb0ELb0ELb1ELb1ELb0ELb0ELb1ELb1ELb1ELb1ELb0EEENS1_21CollectiveEpilogueFwdINS6_IJSA_SC_SB_EEES9_SE_SG_Li256ELb1ELb1ELb1ELb0EEENS1_36VarlenDynamicPersistentTileSchedulerILi128ELi80ELi256ELi128ELb1ELb1ELb1ELb0ELb1ELb1EEEEEEEEEvNT_6ParamsE,"",@"SHT_CUDA_INFO"
	.sectionflags	@""
	.align	4


	//----- nvinfo : EIATTR_CUDA_API_VERSION
	.align		4
        /*0000*/ 	.byte	0x04, 0x37
        /*0002*/ 	.short	(.L_78 - .L_77)
.L_77:
        /*0004*/ 	.word	0x00000082


	//----- nvinfo : EIATTR_KPARAM_INFO
	.align		4
.L_78:
        /*0008*/ 	.byte	0x04, 0x17
        /*000a*/ 	.short	(.L_80 - .L_79)
.L_79:
        /*000c*/ 	.word	0x00000000
        /*0010*/ 	.short	0x0000
        /*0012*/ 	.short	0x0000
        /*0014*/ 	.byte	0x00, 0xf0, 0x01, 0x2a


	//----- nvinfo : EIATTR_SPARSE_MMA_MASK
	.align		4
.L_80:
        /*0018*/ 	.byte	0x03, 0x50
        /*001a*/ 	.short	0x0000


	//----- nvinfo : EIATTR_MAXREG_COUNT
	.align		4
        /*001c*/ 	.byte	0x03, 0x1b
        /*001e*/ 	.short	0x00a8


	//----- nvinfo : EIATTR_MERCURY_ISA_VERSION
	.align		4
        /*0020*/ 	.byte	0x03, 0x5f
        /*0022*/ 	.short	0x0101


	//----- nvinfo : EIATTR_VRC_CTA_INIT_COUNT
	.align		4
        /*0024*/ 	.byte	0x02, 0x4a
	.zero		1
	.zero		1


	//----- nvinfo : EIATTR_EXIT_INSTR_OFFSETS
	.align		4
        /*0028*/ 	.byte	0x04, 0x1c
        /*002a*/ 	.short	(.L_82 - .L_81)


	//   ....[0]....
.L_81:
        /*002c*/ 	.word	0x00000010


	//----- nvinfo : EIATTR_MAX_THREADS
	.align		4
.L_82:
        /*0030*/ 	.byte	0x04, 0x05
        /*0032*/ 	.short	(.L_84 - .L_83)
.L_83:
        /*0034*/ 	.word	0x00000180
        /*0038*/ 	.word	0x00000001
        /*003c*/ 	.word	0x00000001


	//----- nvinfo : EIATTR_CBANK_PARAM_SIZE
	.align		4
.L_84:
        /*0040*/ 	.byte	0x03, 0x19
        /*0042*/ 	.short	0x0a80


	//----- nvinfo : EIATTR_PARAM_CBANK
	.align		4
        /*0044*/ 	.byte	0x04, 0x0a
        /*0046*/ 	.short	(.L_86 - .L_85)
	.align		4
.L_85:
        /*0048*/ 	.word	index@(.nv.constant0._ZN7cutlass13device_kernelIN5flash11enable_sm90INS1_16FlashAttnFwdSm90INS1_25CollectiveMainloopFwdSm90ILi2EN4cute5tupleIJNS5_1CILi1EEES8_S8_EEENS6_IJNS7_ILi128EEENS7_ILi80EEENS7_ILi256EEEEEELi256ENS_6half_tEfNS_4arch4Sm90ELb0ELb0ELb0ELb1ELb1ELb0ELb0ELb1ELb1ELb1ELb1ELb0EEENS1_21CollectiveEpilogueFwdINS6_IJSA_SC_SB_EEES9_SE_SG_Li256ELb1ELb1ELb1ELb0EEENS1_36VarlenDynamicPersistentTileSchedulerILi128ELi80ELi256ELi128ELb1ELb1ELb1ELb0ELb1ELb1EEEEEEEEEvNT_6ParamsE)
        /*004c*/ 	.short	0x0380
        /*004e*/ 	.short	0x0a80


	//----- nvinfo : EIATTR_SW_WAR
	.align		4
.L_86:
        /*0050*/ 	.byte	0x04, 0x36
        /*0052*/ 	.short	(.L_88 - .L_87)
.L_87:
        /*0054*/ 	.word	0x00000008
.L_88:


//--------------------- .nv.info._ZN7cutlass13device_kernelIN5flash11enable_sm90INS1_16FlashAttnFwdSm90INS1_25CollectiveMainloopFwdSm90ILi2EN4cute5tupleIJNS5_1CILi1EEES8_S8_EEENS6_IJNS7_ILi128EEENS7_ILi80EEENS7_ILi256EEEEEELi256ENS_6half_tEfNS_4arch4Sm90ELb0ELb0ELb0ELb1ELb1ELb1ELb0ELb1ELb1ELb1ELb1ELb0EEENS1_21CollectiveEpilogueFwdINS6_IJSA_SC_SB_EEES9_SE_SG_Li256ELb1ELb1ELb1ELb0EEENS1_36VarlenDynamicPersistentTileSchedulerILi128ELi80ELi256ELi128ELb1ELb1ELb1ELb0ELb1ELb1EEEEEEEEEvNT_6ParamsE --------------------------
	.section	.nv.info._ZN7cutlass13device_kernelIN5flash11enable_sm90INS1_16FlashAttnFwdSm90INS1_25CollectiveMainloopFwdSm90ILi2EN4cute5tupleIJNS5_1CILi1EEES8_S8_EEENS6_IJNS7_ILi128EEENS7_ILi80EEENS7_ILi256EEEEEELi256ENS_6half_tEfNS_4arch4Sm90ELb0ELb0ELb0ELb1ELb1ELb1ELb0ELb1ELb1ELb1ELb1ELb0EEENS1_21CollectiveEpilogueFwdINS6_IJSA_SC_SB_EEES9_SE_SG_Li256ELb1ELb1ELb1ELb0EEENS1_36VarlenDynamicPersistentTileSchedulerILi128ELi80ELi256ELi128ELb1ELb1ELb1ELb0ELb1ELb1EEEEEEEEEvNT_6ParamsE,"",@"SHT_CUDA_INFO"
	.sectionflags	@""
	.align	4


	//----- nvinfo : EIATTR_CUDA_API_VERSION
	.align		4
        /*0000*/ 	.byte	0x04, 0x37
        /*0002*/ 	.short	(.L_90 - .L_89)
.L_89:
        /*0004*/ 	.word	0x00000082


	//----- nvinfo : EIATTR_KPARAM_INFO
	.align		4
.L_90:
        /*0008*/ 	.byte	0x04, 0x17
        /*000a*/ 	.short	(.L_92 - .L_91)
.L_91:
        /*000c*/ 	.word	0x00000000
        /*0010*/ 	.short	0x0000
        /*0012*/ 	.short	0x0000
        /*0014*/ 	.byte	0x00, 0xf0, 0x01, 0x2a


	//----- nvinfo : EIATTR_SPARSE_MMA_MASK
	.align		4
.L_92:
        /*0018*/ 	.byte	0x03, 0x50
        /*001a*/ 	.short	0x0000


	//----- nvinfo : EIATTR_MAXREG_COUNT
	.align		4
        /*001c*/ 	.byte	0x03, 0x1b
        /*001e*/ 	.short	0x00a8


	//----- nvinfo : EIATTR_MERCURY_ISA_VERSION
	.align		4
        /*0020*/ 	.byte	0x03, 0x5f
        /*0022*/ 	.short	0x0101


	//----- nvinfo : EIATTR_VRC_CTA_INIT_COUNT
	.align		4
        /*0024*/ 	.byte	0x02, 0x4a
	.zero		1
	.zero		1


	//----- nvinfo : EIATTR_EXIT_INSTR_OFFSETS
	.align		4
        /*0028*/ 	.byte	0x04, 0x1c
        /*002a*/ 	.short	(.L_94 - .L_93)


	//   ....[0]....
.L_93:
        /*002c*/ 	.word	0x00000010


	//----- nvinfo : EIATTR_MAX_THREADS
	.align		4
.L_94:
        /*0030*/ 	.byte	0x04, 0x05
        /*0032*/ 	.short	(.L_96 - .L_95)
.L_95:
        /*0034*/ 	.word	0x00000180
        /*0038*/ 	.word	0x00000001
        /*003c*/ 	.word	0x00000001


	//----- nvinfo : EIATTR_CBANK_PARAM_SIZE
	.align		4
.L_96:
        /*0040*/ 	.byte	0x03, 0x19
        /*0042*/ 	.short	0x0a80


	//----- nvinfo : EIATTR_PARAM_CBANK
	.align		4
        /*0044*/ 	.byte	0x04, 0x0a
        /*0046*/ 	.short	(.L_98 - .L_97)
	.align		4
.L_97:
        /*0048*/ 	.word	index@(.nv.constant0._ZN7cutlass13device_kernelIN5flash11enable_sm90INS1_16FlashAttnFwdSm90INS1_25CollectiveMainloopFwdSm90ILi2EN4cute5tupleIJNS5_1CILi1EEES8_S8_EEENS6_IJNS7_ILi128EEENS7_ILi80EEENS7_ILi256EEEEEELi256ENS_6half_tEfNS_4arch4Sm90ELb0ELb0ELb0ELb1ELb1ELb1ELb0ELb1ELb1ELb1ELb1ELb0EEENS1_21CollectiveEpilogueFwdINS6_IJSA_SC_SB_EEES9_SE_SG_Li256ELb1ELb1ELb1ELb0EEENS1_36VarlenDynamicPersistentTileSchedulerILi128ELi80ELi256ELi128ELb1ELb1ELb1ELb0ELb1ELb1EEEEEEEEEvNT_6ParamsE)
        /*004c*/ 	.short	0x0380
        /*004e*/ 	.short	0x0a80


	//----- nvinfo : EIATTR_SW_WAR
	.align		4
.L_98:
        /*0050*/ 	.byte	0x04, 0x36
        /*0052*/ 	.short	(.L_100 - .L_99)
.L_99:
        /*0054*/ 	.word	0x00000008
.L_100:


//--------------------- .nv.info._ZN7cutlass13device_kernelIN5flash11enable_sm90INS1_16FlashAttnFwdSm90INS1_25CollectiveMainloopFwdSm90ILi2EN4cute5tupleIJNS5_1CILi1EEES8_S8_EEENS6_IJNS7_ILi128EEENS7_ILi64EEENS7_ILi256EEEEEELi256ENS_6half_tEfNS_4arch4Sm90ELb0ELb1ELb0ELb0ELb1ELb0ELb0ELb1ELb1ELb1ELb1ELb0EEENS1_21CollectiveEpilogueFwdINS6_IJSA_SC_SB_EEES9_SE_SG_Li256ELb0ELb1ELb1ELb0EEENS1_19SingleTileSchedulerILb0ELb1ELb1ELi128EEEEEEEEEvNT_6ParamsE --------------------------
	.section	.nv.info._ZN7cutlass13device_kernelIN5flash11enable_sm90INS1_16FlashAttnFwdSm90INS1_25CollectiveMainloopFwdSm90ILi2EN4cute5tupleIJNS5_1CILi1EEES8_S8_EEENS6_IJNS7_ILi128EEENS7_ILi64EEENS7_ILi256EEEEEELi256ENS_6half_tEfNS_4arch4Sm90ELb0ELb1ELb0ELb0ELb1ELb0ELb0ELb1ELb1ELb1ELb1ELb0EEENS1_21CollectiveEpilogueFwdINS6_IJSA_SC_SB_EEES9_SE_SG_Li256ELb0ELb1ELb1ELb0EEENS1_19SingleTileSchedulerILb0ELb1ELb1ELi128EEEEEEEEEvNT_6ParamsE,"",@"SHT_CUDA_INFO"
	.sectionflags	@""
	.align	4


	//----- nvinfo : EIATTR_CUDA_API_VERSION
	.align		4
        /*0000*/ 	.byte	0x04, 0x37
        /*0002*/ 	.short	(.L_102 - .L_101)
.L_101:
        /*0004*/ 	.word	0x00000082


	//----- nvinfo : EIATTR_KPARAM_INFO
	.align		4
.L_102:
        /*0008*/ 	.byte	0x04, 0x17
        /*000a*/ 	.short	(.L_104 - .L_103)
.L_103:
        /*000c*/ 	.word	0x00000000
        /*0010*/ 	.short	0x0000
        /*0012*/ 	.short	0x0000
        /*0014*/ 	.byte	0x00, 0xf0, 0x01, 0x28


	//----- nvinfo : EIATTR_SPARSE_MMA_MASK
	.align		4
.L_104:
        /*0018*/ 	.byte	0x03, 0x50
        /*001a*/ 	.short	0x0000


	//----- nvinfo : EIATTR_MAXREG_COUNT
	.align		4
        /*001c*/ 	.byte	0x03, 0x1b
        /*001e*/ 	.short	0x00a8


	//----- nvinfo : EIATTR_MERCURY_ISA_VERSION
	.align		4
        /*0020*/ 	.byte	0x03, 0x5f
        /*0022*/ 	.short	0x0101


	//----- nvinfo : EIATTR_VRC_CTA_INIT_COUNT
	.align		4
        /*0024*/ 	.byte	0x02, 0x4a
	.zero		1
	.zero		1


	//----- nvinfo : EIATTR_EXIT_INSTR_OFFSETS
	.align		4
        /*0028*/ 	.byte	0x04, 0x1c
        /*002a*/ 	.short	(.L_106 - .L_105)


	//   ....[0]....
.L_105:
        /*002c*/ 	.word	0x00000010


	//----- nvinfo : EIATTR_MAX_THREADS
	.align		4
.L_106:
        /*0030*/ 	.byte	0x04, 0x05
        /*0032*/ 	.short	(.L_108 - .L_107)
.L_107:
        /*0034*/ 	.word	0x00000180
        /*0038*/ 	.word	0x00000001
        /*003c*/ 	.word	0x00000001


	//----- nvinfo : EIATTR_CBANK_PARAM_SIZE
	.align		4
.L_108:
        /*0040*/ 	.byte	0x03, 0x19
        /*0042*/ 	.short	0x0a00


	//----- nvinfo : EIATTR_PARAM_CBANK
	.align		4
        /*0044*/ 	.byte	0x04, 0x0a
        /*0046*/ 	.short	(.L_110 - .L_109)
	.align		4
.L_109:
        /*0048*/ 	.word	index@(.nv.constant0._ZN7cutlass13device_kernelIN5flash11enable_sm90INS1_16FlashAttnFwdSm90INS1_25CollectiveMainloopFwdSm90ILi2EN4cute5tupleIJNS5_1CILi1EEES8_S8_EEENS6_IJNS7_ILi128EEENS7_ILi64EEENS7_ILi256EEEEEELi256ENS_6half_tEfNS_4arch4Sm90ELb0ELb1ELb0ELb0ELb1ELb0ELb0ELb1ELb1ELb1ELb1ELb0EEENS1_21CollectiveEpilogueFwdINS6_IJSA_SC_SB_EEES9_SE_SG_Li256ELb0ELb1ELb1ELb0EEENS1_19SingleTileSchedulerILb0ELb1ELb1ELi128EEEEEEEEEvNT_6ParamsE)
        /*004c*/ 	.short	0x0380
        /*004e*/ 	.short	0x0a00


	//----- nvinfo : EIATTR_SW_WAR
	.align		4
.L_110:
        /*0050*/ 	.byte	0x04, 0x36
        /*0052*/ 	.short	(.L_112 - .L_111)
.L_111:
        /*0054*/ 	.word	0x00000008
.L_112:


//--------------------- .nv.info._ZN7cutlass13device_kernelIN5flash11enable_sm90INS1_16FlashAttnFwdSm90INS1_25CollectiveMainloopFwdSm90ILi2EN4cute5tupleIJNS5_1CILi1EEES8_S8_EEENS6_IJNS7_ILi128EEENS7_ILi64EEENS7_ILi256EEEEEELi256ENS_6half_tEfNS_4arch4Sm90ELb0ELb1ELb0ELb1ELb1ELb0ELb0ELb1ELb1ELb1ELb1ELb0EEENS1_21CollectiveEpilogueFwdINS6_IJSA_SC_SB_EEES9_SE_SG_Li256ELb1ELb1ELb1ELb0EEENS1_36VarlenDynamicPersistentTileSchedulerILi128ELi64ELi256ELi128ELb1ELb1ELb1ELb1ELb0ELb1EEEEEEEEEvNT_6ParamsE --------------------------
	.section	.nv.info._ZN7cutlass13device_kernelIN5flash11enable_sm90INS1_16FlashAttnFwdSm90INS1_25CollectiveMainloopFwdSm90ILi2EN4cute5tupleIJNS5_1CILi1EEES8_S8_EEENS6_IJNS7_ILi128EEENS7_ILi64EEENS7_ILi256EEEEEELi256ENS_6half_tEfNS_4arch4Sm90ELb0ELb1ELb0ELb1ELb1ELb0ELb0ELb1ELb1ELb1ELb1ELb0EEENS1_21CollectiveEpilogueFwdINS6_IJSA_SC_SB_EEES9_SE_SG_Li256ELb1ELb1ELb1ELb0EEENS1_36VarlenDynamicPersistentTileSchedulerILi128ELi64ELi256ELi128ELb1ELb1ELb1ELb1ELb0ELb1EEEEEEEEEvNT_6ParamsE,"",@"SHT_CUDA_INFO"
	.sectionflags	@""
	.align	4


	//----- nvinfo : EIATTR_CUDA_API_VERSION
	.align		4
        /*0000*/ 	.byte	0x04, 0x37
        /*0002*/ 	.short	(.L_114 - .L_113)
.L_113:
        /*0004*/ 	.word	0x00000082


	//----- nvinfo : EIATTR_KPARAM_INFO
	.align		4
.L_114:
        /*0008*/ 	.byte	0x04, 0x17
        /*000a*/ 	.short	(.L_116 - .L_115)
.L_115:
        /*000c*/ 	.word	0x00000000
        /*0010*/ 	.short	0x0000
        /*0012*/ 	.short	0x0000
        /*0014*/ 	.byte	0x00, 0xf0, 0x01, 0x2a


	//----- nvinfo : EIATTR_SPARSE_MMA_MASK
	.align		4
.L_116:
        /*0018*/ 	.byte	0x03, 0x50
        /*001a*/ 	.short	0x0000


	//----- nvinfo : EIATTR_MAXREG_COUNT
	.align		4
        /*001c*/ 	.byte	0x03, 0x1b
        /*001e*/ 	.short	0x00a8


	//----- nvinfo : EIATTR_MERCURY_ISA_VERSION
	.align		4
        /*0020*/ 	.byte	0x03, 0x5f
        /*0022*/ 	.short	0x0101


	//----- nvinfo : EIATTR_VRC_CTA_INIT_COUNT
	.align		4
        /*0024*/ 	.byte	0x02, 0x4a
	.zero		1
	.zero		1


	//----- nvinfo : EIATTR_EXIT_INSTR_OFFSETS
	.align		4
        /*0028*/ 	.byte	0x04, 0x1c
        /*002a*/ 	.short	(.L_118 - .L_117)


	//   ....[0]....
.L_117:
        /*002c*/ 	.word	0x00000010


	//----- nvinfo : EIATTR_MAX_THREADS
	.align		4
.L_118:
        /*0030*/ 	.byte	0x04, 0x05
        /*0032*/ 	.short	(.L_120 - .L_119)
.L_119:
        /*0034*/ 	.word	0x00000180
        /*0038*/ 	.word	0x00000001
        /*003c*/ 	.word	0x00000001


	//----- nvinfo : EIATTR_CBANK_PARAM_SIZE
	.align		4
.L_120:
        /*0040*/ 	.byte	0x03, 0x19
        /*0042*/ 	.short	0x0a80


	//----- nvinfo : EIATTR_PARAM_CBANK
	.align		4
        /*0044*/ 	.byte	0x04, 0x0a
        /*0046*/ 	.short	(.L_122 - .L_121)
	.align		4
.L_121:
        /*0048*/ 	.word	index@(.nv.constant0._ZN7cutlass13device_kernelIN5flash11enable_sm90INS1_16FlashAttnFwdSm90INS1_25CollectiveMainloopFwdSm90ILi2EN4cute5tupleIJNS5_1CILi1EEES8_S8_EEENS6_IJNS7_ILi128EEENS7_ILi64EEENS7_ILi256EEEEEELi256ENS_6half_tEfNS_4arch4Sm90ELb0ELb1ELb0ELb1ELb1ELb0ELb0ELb1ELb1ELb1ELb1ELb0EEENS1_21CollectiveEpilogueFwdINS6_IJSA_SC_SB_EEES9_SE_SG_Li256ELb1ELb1ELb1ELb0EEENS1_36VarlenDynamicPersistentTileSchedulerILi128ELi64ELi256ELi128ELb1ELb1ELb1ELb1ELb0ELb1EEEEEEEEEvNT_6ParamsE)
        /*004c*/ 	.short	0x0380
        /*004e*/ 	.short	0x0a80


	//----- nvinfo : EIATTR_SW_WAR
	.align		4
.L_122:
        /*0050*/ 	.byte	0x04, 0x36
        /*0052*/ 	.short	(.L_124 - .L_123)
.L_123:
        /*0054*/ 	.word	0x00000008
.L_124:


//--------------------- .nv.info._ZN7cutlass13device_kernelIN5flash11enable_sm90INS1_16FlashAttnFwdSm90INS1_25CollectiveMainloopFwdSm90ILi2EN4cute5tupleIJNS5_1CILi1EEES8_S8_EEENS6_IJNS7_ILi128EEENS7_ILi64EEENS7_ILi256EEEEEELi256ENS_6half_tEfNS_4arch4Sm90ELb0ELb1ELb0ELb1ELb1ELb1ELb0ELb1ELb1ELb1ELb1ELb0EEENS1_21CollectiveEpilogueFwdINS6_IJSA_SC_SB_EEES9_SE_SG_Li256ELb1ELb1ELb1ELb0EEENS1_36VarlenDynamicPersistentTileSchedulerILi128ELi64ELi256ELi128ELb1ELb1ELb1ELb1ELb0ELb1EEEEEEEEEvNT_6ParamsE --------------------------
	.section	.nv.info._ZN7cutlass13device_kernelIN5flash11enable_sm90INS1_16FlashAttnFwdSm90INS1_25CollectiveMainloopFwdSm90ILi2EN4cute5tupleIJNS5_1CILi1EEES8_S8_EEENS6_IJNS7_ILi128EEENS7_ILi64EEENS7_ILi256EEEEEELi256ENS_6half_tEfNS_4arch4Sm90ELb0ELb1ELb0ELb1ELb1ELb1ELb0ELb1ELb1ELb1ELb1ELb0EEENS1_21CollectiveEpilogueFwdINS6_IJSA_SC_SB_EEES9_SE_SG_Li256ELb1ELb1ELb1ELb0EEENS1_36VarlenDynamicPersistentTileSchedulerILi128ELi64ELi256ELi128ELb1ELb1ELb1ELb1ELb0ELb1EEEEEEEEEvNT_6ParamsE,"",@"SHT_CUDA_INFO"
	.sectionflags	@""
	.align	4


	//----- nvinfo : EIATTR_CUDA_API_VERSION
	.align		4
        /*0000*/ 	.byte	0x04, 0x37
        /*0002*/ 	.short	(.L_126 - .L_125)
.L_125:
        /*0004*/ 	.word	0x00000082


	//----- nvinfo : EIATTR_KPARAM_INFO
	.align		4
.L_126:
        /*0008*/ 	.byte	0x04, 0x17
        /*000a*/ 	.short	(.L_128 - .L_127)
.L_127:
        /*000c*/ 	.word	0x00000000
        /*0010*/ 	.short	0x0000
        /*0012*/ 	.short	0x0000
        /*0014*/ 	.byte	0x00, 0xf0, 0x01, 0x2a


	//----- nvinfo : EIATTR_SPARSE_MMA_MASK
	.align		4
.L_128:
        /*0018*/ 	.byte	0x03, 0x50
        /*001a*/ 	.short	0x0000


	//----- nvinfo : EIATTR_MAXREG_COUNT
	.align		4
        /*001c*/ 	.byte	0x03, 0x1b
        /*001e*/ 	.short	0x00a8


	//----- nvinfo : EIATTR_MERCURY_ISA_VERSION
	.align		4
        /*0020*/ 	.byte	0x03, 0x5f
        /*0022*/ 	.short	0x0101


	//----- nvinfo : EIATTR_VRC_CTA_INIT_COUNT
	.align		4
        /*0024*/ 	.byte	0x02, 0x4a
	.zero		1
	.zero		1


	//----- nvinfo : EIATTR_EXIT_INSTR_OFFSETS
	.align		4
        /*0028*/ 	.byte	0x04, 0x1c
        /*002a*/ 	.short	(.L_130 - .L_129)


	//   ....[0]....
.L_129:
        /*002c*/ 	.word	0x00000010


	//----- nvinfo : EIATTR_MAX_THREADS
	.align		4
.L_130:
        /*0030*/ 	.byte	0x04, 0x05
        /*0032*/ 	.short	(.L_132 - .L_131)
.L_131:
        /*0034*/ 	.word	0x00000180
        /*0038*/ 	.word	0x00000001
        /*003c*/ 	.word	0x00000001


	//----- nvinfo : EIATTR_CBANK_PARAM_SIZE
	.align		4
.L_132:
        /*0040*/ 	.byte	0x03, 0x19
        /*0042*/ 	.short	0x0a80


	//----- nvinfo : EIATTR_PARAM_CBANK
	.align		4
        /*0044*/ 	.byte	0x04, 0x0a
        /*0046*/ 	.short	(.L_134 - .L_133)
	.align		4
.L_133:
        /*0048*/ 	.word	index@(.nv.constant0._ZN7cutlass13device_kernelIN5flash11enable_sm90INS1_16FlashAttnFwdSm90INS1_25CollectiveMainloopFwdSm90ILi2EN4cute5tupleIJNS5_1CILi1EEES8_S8_EEENS6_IJNS7_ILi128EEENS7_ILi64EEENS7_ILi256EEEEEELi256ENS_6half_tEfNS_4arch4Sm90ELb0ELb1ELb0ELb1ELb1ELb1ELb0ELb1ELb1ELb1ELb1ELb0EEENS1_21CollectiveEpilogueFwdINS6_IJSA_SC_SB_EEES9_SE_SG_Li256ELb1ELb1ELb1ELb0EEENS1_36VarlenDynamicPersistentTileSchedulerILi128ELi64ELi256ELi128ELb1ELb1ELb1ELb1ELb0ELb1EEEEEEEEEvNT_6ParamsE)
        /*004c*/ 	.short	0x0380
        /*004e*/ 	.short	0x0a80


	//----- nvinfo : EIATTR_SW_WAR
	.align		4
.L_134:
        /*0050*/ 	.byte	0x04, 0x36
        /*0052*/ 	.short	(.L_136 - .L_135)
.L_135:
        /*0054*/ 	.word	0x00000008
.L_136:


//--------------------- .nv.info._ZN7cutlass13device_kernelIN5flash11enable_sm90INS1_16FlashAttnFwdSm90INS1_25CollectiveMainloopFwdSm90ILi2EN4cute5tupleIJNS5_1CILi1EEES8_S8_EEENS6_IJNS7_ILi128EEENS7_ILi80EEENS7_ILi256EEEEEELi256ENS_6half_tEfNS_4arch4Sm90ELb1ELb0ELb0ELb0ELb1ELb0ELb0ELb1ELb1ELb1ELb1ELb0EEENS1_21CollectiveEpilogueFwdINS6_IJSA_SC_SB_EEES9_SE_SG_Li256ELb0ELb1ELb1ELb0EEENS1_19SingleTileSchedulerILb0ELb1ELb1ELi128EEEEEEEEEvNT_6ParamsE --------------------------
	.section	.nv.info._ZN7cutlass13device_kernelIN5flash11enable_sm90INS1_16FlashAttnFwdSm90INS1_25CollectiveMainloopFwdSm90ILi2EN4cute5tupleIJNS5_1CILi1EEES8_S8_EEENS6_IJNS7_ILi128EEENS7_ILi80EEENS7_ILi256EEEEEELi256ENS_6half_tEfNS_4arch4Sm90ELb1ELb0ELb0ELb0ELb1ELb0ELb0ELb1ELb1ELb1ELb1ELb0EEENS1_21CollectiveEpilogueFwdINS6_IJSA_SC_SB_EEES9_SE_SG_Li256ELb0ELb1ELb1ELb0EEENS1_19SingleTileSchedulerILb0ELb1ELb1ELi128EEEEEEEEEvNT_6ParamsE,"",@"SHT_CUDA_INFO"
	.sectionflags	@""
	.align	4


	//----- nvinfo : EIATTR_CUDA_API_VERSION
	.align		4
        /*0000*/ 	.byte	0x04, 0x37
        /*0002*/ 	.short	(.L_138 - .L_137)
.L_137:
        /*0004*/ 	.word	0x00000082


	//----- nvinfo : EIATTR_KPARAM_INFO
	.align		4
.L_138:
        /*0008*/ 	.byte	0x04, 0x17
        /*000a*/ 	.short	(.L_140 - .L_139)
.L_139:
        /*000c*/ 	.word	0x00000000
        /*0010*/ 	.short	0x0000
        /*0012*/ 	.short	0x0000
        /*0014*/ 	.byte	0x00, 0xf0, 0x01, 0x28


	//----- nvinfo : EIATTR_SPARSE_MMA_MASK
	.align		4
.L_140:
        /*0018*/ 	.byte	0x03, 0x50
        /*001a*/ 	.short	0x0000


	//----- nvinfo : EIATTR_MAXREG_COUNT
	.align		4
        /*001c*/ 	.byte	0x03, 0x1b
        /*001e*/ 	.short	0x00a8


	//----- nvinfo : EIATTR_MERCURY_ISA_VERSION
	.align		4
        /*0020*/ 	.byte	0x03, 0x5f
        /*0022*/ 	.short	0x0101


	//----- nvinfo : EIATTR_VRC_CTA_INIT_COUNT
	.align		4
        /*0024*/ 	.byte	0x02, 0x4a
	.zero		1
	.zero		1


	//----- nvinfo : EIATTR_EXIT_INSTR_OFFSETS
	.align		4
        /*0028*/ 	.byte	0x04, 0x1c
        /*002a*/ 	.short	(.L_142 - .L_141)


	//   ....[0]....
.L_141:
        /*002c*/ 	.word	0x00000010


	//----- nvinfo : EIATTR_MAX_THREADS
	.align		4
.L_142:
        /*0030*/ 	.byte	0x04, 0x05
        /*0032*/ 	.short	(.L_144 - .L_143)
.L_143:
        /*0034*/ 	.word	0x00000180
        /*0038*/ 	.word	0x00000001
        /*003c*/ 	.word	0x00000001


	//----- nvinfo : EIATTR_CBANK_PARAM_SIZE
	.align		4
.L_144:
        /*0040*/ 	.byte	0x03, 0x19
        /*0042*/ 	.short	0x0a00


	//----- nvinfo : EIATTR_PARAM_CBANK
	.align		4
        /*0044*/ 	.byte	0x04, 0x0a
        /*0046*/ 	.short	(.L_146 - .L_145)
	.align		4
.L_145:
        /*0048*/ 	.word	index@(.nv.constant0._ZN7cutlass13device_kernelIN5flash11enable_sm90INS1_16FlashAttnFwdSm90INS1_25CollectiveMainloopFwdSm90ILi2EN4cute5tupleIJNS5_1CILi1EEES8_S8_EEENS6_IJNS7_ILi128EEENS7_ILi80EEENS7_ILi256EEEEEELi256ENS_6half_tEfNS_4arch4Sm90ELb1ELb0ELb0ELb0ELb1ELb0ELb0ELb1ELb1ELb1ELb1ELb0EEENS1_21CollectiveEpilogueFwdINS6_IJSA_SC_SB_EEES9_SE_SG_Li256ELb0ELb1ELb1ELb0EEENS1_19SingleTileSchedulerILb0ELb1ELb1ELi128EEEEEEEEEvNT_6ParamsE)
        /*004c*/ 	.short	0x0380
        /*004e*/ 	.short	0x0a00


	//----- nvinfo : EIATTR_SW_WAR
	.align		4
.L_146:
        /*0050*/ 	.byte	0x04, 0x36
        /*0052*/ 	.short	(.L_148 - .L_147)
.L_147:
        /*0054*/ 	.word	0x00000008
.L_148:


//--------------------- .nv.info._ZN7cutlass13device_kernelIN5flash11enable_sm90INS1_16FlashAttnFwdSm90INS1_25CollectiveMainloopFwdSm90ILi2EN4cute5tupleIJNS5_1CILi1EEES8_S8_EEENS6_IJNS7_ILi128EEENS7_ILi80EEENS7_ILi256EEEEEELi256ENS_6half_tEfNS_4arch4Sm90ELb1ELb0ELb0ELb1ELb1ELb0ELb0ELb1ELb1ELb1ELb1ELb0EEENS1_21CollectiveEpilogueFwdINS6_IJSA_SC_SB_EEES9_SE_SG_Li256ELb1ELb1ELb1ELb0EEENS1_36VarlenDynamicPersistentTileSchedulerILi128ELi80ELi256ELi128ELb1ELb1ELb1ELb1ELb1ELb1EEEEEEEEEvNT_6ParamsE --------------------------
	.section	.nv.info._ZN7cutlass13device_kernelIN5flash11enable_sm90INS1_16FlashAttnFwdSm90INS1_25CollectiveMainloopFwdSm90ILi2EN4cute5tupleIJNS5_1CILi1EEES8_S8_EEENS6_IJNS7_ILi128EEENS7_ILi80EEENS7_ILi256EEEEEELi256ENS_6half_tEfNS_4arch4Sm90ELb1ELb0ELb0ELb1ELb1ELb0ELb0ELb1ELb1ELb1ELb1ELb0EEENS1_21CollectiveEpilogueFwdINS6_IJSA_SC_SB_EEES9_SE_SG_Li256ELb1ELb1ELb1ELb0EEENS1_36VarlenDynamicPersistentTileSchedulerILi128ELi80ELi256ELi128ELb1ELb1ELb1ELb1ELb1ELb1EEEEEEEEEvNT_6ParamsE,"",@"SHT_CUDA_INFO"
	.sectionflags	@""
	.align	4


	//----- nvinfo : EIATTR_CUDA_API_VERSION
	.align		4
        /*0000*/ 	.byte	0x04, 0x37
        /*0002*/ 	.short	(.L_150 - .L_149)
.L_149:
        /*0004*/ 	.word	0x00000082


	//----- nvinfo : EIATTR_KPARAM_INFO
	.align		4
.L_150:
        /*0008*/ 	.byte	0x04, 0x17
        /*000a*/ 	.short	(.L_152 - .L_151)
.L_151:
        /*000c*/ 	.word	0x00000000
        /*0010*/ 	.short	0x0000
        /*0012*/ 	.short	0x0000
        /*0014*/ 	.byte	0x00, 0xf0, 0x01, 0x2a


	//----- nvinfo : EIATTR_SPARSE_MMA_MASK
	.align		4
.L_152:
        /*0018*/ 	.byte	0x03, 0x50
        /*001a*/ 	.short	0x0000


	//----- nvinfo : EIATTR_MAXREG_COUNT
	.align		4
        /*001c*/ 	.byte	0x03, 0x1b
        /*001e*/ 	.short	0x00a8


	//----- nvinfo : EIATTR_MERCURY_ISA_VERSION
	.align		4
        /*0020*/ 	.byte	0x03, 0x5f
        /*0022*/ 	.short	0x0101


	//----- nvinfo : EIATTR_VRC_CTA_INIT_COUNT
	.align		4
        /*0024*/ 	.byte	0x02, 0x4a
	.zero		1
	.zero		1


	//----- nvinfo : EIATTR_EXIT_INSTR_OFFSETS
	.align		4
        /*0028*/ 	.byte	0x04, 0x1c
        /*002a*/ 	.short	(.L_154 - .L_153)


	//   ....[0]....
.L_153:
        /*002c*/ 	.word	0x00000010


	//----- nvinfo : EIATTR_MAX_THREADS
	.align		4
.L_154:
        /*0030*/ 	.byte	0x04, 0x05
        /*0032*/ 	.short	(.L_156 - .L_155)
.L_155:
        /*0034*/ 	.word	0x00000180
        /*0038*/ 	.word	0x00000001
        /*003c*/ 	.word	0x00000001


	//----- nvinfo : EIATTR_CBANK_PARAM_SIZE
	.align		4
.L_156:
        /*0040*/ 	.byte	0x03, 0x19
        /*0042*/ 	.short	0x0a80


	//----- nvinfo : EIATTR_PARAM_CBANK
	.align		4
        /*0044*/ 	.byte	0x04, 0x0a
        /*0046*/ 	.short	(.L_158 - .L_157)
	.align		4
.L_157:
        /*0048*/ 	.word	index@(.nv.constant0._ZN7cutlass13device_kernelIN5flash11enable_sm90INS1_16FlashAttnFwdSm90INS1_25CollectiveMainloopFwdSm90ILi2EN4cute5tupleIJNS5_1CILi1EEES8_S8_EEENS6_IJNS7_ILi128EEENS7_ILi80EEENS7_ILi256EEEEEELi256ENS_6half_tEfNS_4arch4Sm90ELb1ELb0ELb0ELb1ELb1ELb0ELb0ELb1ELb1ELb1ELb1ELb0EEENS1_21CollectiveEpilogueFwdINS6_IJSA_SC_SB_EEES9_SE_SG_Li256ELb1ELb1ELb1ELb0EEENS1_36VarlenDynamicPersistentTileSchedulerILi128ELi80ELi256ELi128ELb1ELb1ELb1ELb1ELb1ELb1EEEEEEEEEvNT_6ParamsE)
        /*004c*/ 	.short	0x0380
        /*004e*/ 	.short	0x0a80


	//----- nvinfo : EIATTR_SW_WAR
	.align		4
.L_158:
        /*0050*/ 	.byte	0x04, 0x36
        /*0052*/ 	.short	(.L_160 - .L_159)
.L_159:
        /*0054*/ 	.word	0x00000008
.L_160:


//--------------------- .nv.info._ZN7cutlass13device_kernelIN5flash11enable_sm90INS1_16FlashAttnFwdSm90INS1_25CollectiveMainloopFwdSm90ILi2EN4cute5tupleIJNS5_1CILi1EEES8_S8_EEENS6_IJNS7_ILi128EEENS7_ILi80EEENS7_ILi256EEEEEELi256ENS_6half_tEfNS_4arch4Sm90ELb1ELb0ELb0ELb1ELb1ELb1ELb0ELb1ELb1ELb1ELb1ELb0EEENS1_21CollectiveEpilogueFwdINS6_IJSA_SC_SB_EEES9_SE_SG_Li256ELb1ELb1ELb1ELb0EEENS1_36VarlenDynamicPersistentTileSchedulerILi128ELi80ELi256ELi128ELb1ELb1ELb1ELb1ELb1ELb1EEEEEEEEEvNT_6ParamsE --------------------------
	.section	.nv.info._ZN7cutlass13device_kernelIN5flash11enable_sm90INS1_16FlashAttnFwdSm90INS1_25CollectiveMainloopFwdSm90ILi2EN4cute5tupleIJNS5_1CILi1EEES8_S8_EEENS6_IJNS7_ILi128EEENS7_ILi80EEENS7_ILi256EEEEEELi256ENS_6half_tEfNS_4arch4Sm90ELb1ELb0ELb0ELb1ELb1ELb1ELb0ELb1ELb1ELb1ELb1ELb0EEENS1_21CollectiveEpilogueFwdINS6_IJSA_SC_SB_EEES9_SE_SG_Li256ELb1ELb1ELb1ELb0EEENS1_36VarlenDynamicPersistentTileSchedulerILi128ELi80ELi256ELi128ELb1ELb1ELb1ELb1ELb1ELb1EEEEEEEEEvNT_6ParamsE,"",@"SHT_CUDA_INFO"
	.sectionflags	@""
	.align	4


	//----- nvinfo : EIATTR_CUDA_API_VERSION
	.align		4
        /*0000*/ 	.byte	0x04, 0x37
        /*0002*/ 	.short	(.L_162 - .L_161)
.L_161:
        /*0004*/ 	.word	0x00000082


	//----- nvinfo : EIATTR_KPARAM_INFO
	.align		4
.L_162:
        /*0008*/ 	.byte	0x04, 0x17
        /*000a*/ 	.short	(.L_164 - .L_163)
.L_163:
        /*000c*/ 	.word	0x00000000
        /*0010*/ 	.short	0x0000
        /*0012*/ 	.short	0x0000
        /*0014*/ 	.byte	0x00, 0xf0, 0x01, 0x2a


	//----- nvinfo : EIATTR_SPARSE_MMA_MASK
	.align		4
.L_164:
        /*0018*/ 	.byte	0x03, 0x50
        /*001a*/ 	.short	0x0000


	//----- nvinfo : EIATTR_MAXREG_COUNT
	.align		4
        /*001c*/ 	.byte	0x03, 0x1b
        /*001e*/ 	.short	0x00a8


	//----- nvinfo : EIATTR_MERCURY_ISA_VERSION
	.align		4
        /*0020*/ 	.byte	0x03, 0x5f
        /*0022*/ 	.short	0x0101


	//----- nvinfo : EIATTR_VRC_CTA_INIT_COUNT
	.align		4
        /*0024*/ 	.byte	0x02, 0x4a
	.zero		1
	.zero		1


	//----- nvinfo : EIATTR_EXIT_INSTR_OFFSETS
	.align		4
        /*0028*/ 	.byte	0x04, 0x1c
        /*002a*/ 	.short	(.L_166 - .L_165)


	//   ....[0]....
.L_165:
        /*002c*/ 	.word	0x00000010


	//----- nvinfo : EIATTR_MAX_THREADS
	.align		4
.L_166:
        /*0030*/ 	.byte	0x04, 0x05
        /*0032*/ 	.short	(.L_168 - .L_167)
.L_167:
        /*0034*/ 	.word	0x00000180
        /*0038*/ 	.word	0x00000001
        /*003c*/ 	.word	0x00000001


	//----- nvinfo : EIATTR_CBANK_PARAM_SIZE
	.align		4
.L_168:
        /*0040*/ 	.byte	0x03, 0x19
        /*0042*/ 	.short	0x0a80


	//----- nvinfo : EIATTR_PARAM_CBANK
	.align		4
        /*0044*/ 	.byte	0x04, 0x0a
        /*0046*/ 	.short	(.L_170 - .L_169)
	.align		4
.L_169:
        /*0048*/ 	.word	index@(.nv.constant0._ZN7cutlass13device_kernelIN5flash11enable_sm90INS1_16FlashAttnFwdSm90INS1_25CollectiveMainloopFwdSm90ILi2EN4cute5tupleIJNS5_1CILi1EEES8_S8_EEENS6_IJNS7_ILi128EEENS7_ILi80EEENS7_ILi256EEEEEELi256ENS_6half_tEfNS_4arch4Sm90ELb1ELb0ELb0ELb1ELb1ELb1ELb0ELb1ELb1ELb1ELb1ELb0EEENS1_21CollectiveEpilogueFwdINS6_IJSA_SC_SB_EEES9_SE_SG_Li256ELb1ELb1ELb1ELb0EEENS1_36VarlenDynamicPersistentTileSchedulerILi128ELi80ELi256ELi128ELb1ELb1ELb1ELb1ELb1ELb1EEEEEEEEEvNT_6ParamsE)
        /*004c*/ 	.short	0x0380
        /*004e*/ 	.short	0x0a80


	//----- nvinfo : EIATTR_SW_WAR
	.align		4
.L_170:
        /*0050*/ 	.byte	0x04, 0x36
        /*0052*/ 	.short	(.L_172 - .L_171)
.L_171:
        /*0054*/ 	.word	0x00000008
.L_172:


//--------------------- .nv.callgraph             --------------------------
	.section	.nv.callgraph,"",@"SHT_CUDA_CALLGRAPH"
	.align	4
	.sectionentsize	8
	.align		4
        /*0000*/ 	.word	0x00000000
	.align		4
        /*0004*/ 	.word	0xffffffff
	.align		4
        /*0008*/ 	.word	0x00000000
	.align		4
        /*000c*/ 	.word	0xfffffffe
	.align		4
        /*0010*/ 	.word	0x00000000
	.align		4
        /*0014*/ 	.word	0xfffffffd
	.align		4
        /*0018*/ 	.word	0x00000000
	.align		4
        /*001c*/ 	.word	0xfffffffc


//--------------------- .nv.constant4             --------------------------
	.section	.nv.constant4,"a",@progbits
	.align	8
	.align		8
.nv.constant4:
        /*0000*/ 	.dword	_ZN78_INTERNAL_435ebb03_42_flash_fwd_hdim256_fp16_paged_split_sm90_cu_e763cb1e_35254cuda3std3__45__cpo5beginE
	.align		8
        /*0008*/ 	.dword	_ZN78_INTERNAL_435ebb03_42_flash_fwd_hdim256_fp16_paged_split_sm90_cu_e763cb1e_35254cuda3std3__45__cpo3endE
	.align		8
        /*0010*/ 	.dword	_ZN78_INTERNAL_435ebb03_42_flash_fwd_hdim256_fp16_paged_split_sm90_cu_e763cb1e_35254cuda3std3__45__cpo6cbeginE
	.align		8
        /*0018*/ 	.dword	_ZN78_INTERNAL_435ebb03_42_flash_fwd_hdim256_fp16_paged_split_sm90_cu_e763cb1e_35254cuda3std3__45__cpo4cendE
	.align		8
        /*0020*/ 	.dword	_ZN78_INTERNAL_435ebb03_42_flash_fwd_hdim256_fp16_paged_split_sm90_cu_e763cb1e_35254cuda3std3__480_GLOBAL__N__435ebb03_42_flash_fwd_hdim256_fp16_paged_split_sm90_cu_e763cb1e_35256ignoreE
	.align		8
        /*0028*/ 	.dword	_ZN78_INTERNAL_435ebb03_42_flash_fwd_hdim256_fp16_paged_split_sm90_cu_e763cb1e_35254cuda3std3__419piecewise_constructE
	.align		8
        /*0030*/ 	.dword	_ZN78_INTERNAL_435ebb03_42_flash_fwd_hdim256_fp16_paged_split_sm90_cu_e763cb1e_35254cuda3std3__48in_placeE
	.align		8
        /*0038*/ 	.dword	_ZN78_INTERNAL_435ebb03_42_flash_fwd_hdim256_fp16_paged_split_sm90_cu_e763cb1e_35254cuda3std6ranges3__45__cpo4swapE
	.align		8
        /*0040*/ 	.dword	_ZN78_INTERNAL_435ebb03_42_flash_fwd_hdim256_fp16_paged_split_sm90_cu_e763cb1e_35254cuda3std6ranges3__45__cpo9iter_moveE
	.align		8
        /*0048*/ 	.dword	_ZN78_INTERNAL_435ebb03_42_flash_fwd_hdim256_fp16_paged_split_sm90_cu_e763cb1e_35254cute7productE
	.align		8
        /*0050*/ 	.dword	_ZN78_INTERNAL_435ebb03_42_flash_fwd_hdim256_fp16_paged_split_sm90_cu_e763cb1e_35254cute1_E


//--------------------- .text._ZN7cutlass13device_kernelIN5flash11enable_sm90INS1_16FlashAttnFwdSm90INS1_25CollectiveMainloopFwdSm90ILi2EN4cute5tupleIJNS5_1CILi1EEES8_S8_EEENS6_IJNS7_ILi128EEENS7_ILi80EEENS7_ILi256EEEEEELi256ENS_6half_tEfNS_4arch4Sm90ELb0ELb0ELb0ELb0ELb1ELb0ELb0ELb1ELb1ELb1ELb1ELb0EEENS1_21CollectiveEpilogueFwdINS6_IJSA_SC_SB_EEES9_SE_SG_Li256ELb0ELb1ELb1ELb0EEENS1_19SingleTileSchedulerILb0ELb1ELb1ELi128EEEEEEEEEvNT_6ParamsE --------------------------
	.section	.text._ZN7cutlass13device_kernelIN5flash11enable_sm90INS1_16FlashAttnFwdSm90INS1_25CollectiveMainloopFwdSm90ILi2EN4cute5tupleIJNS5_1CILi1EEES8_S8_EEENS6_IJNS7_ILi128EEENS7_ILi80EEENS7_ILi256EEEEEELi256ENS_6half_tEfNS_4arch4Sm90ELb0ELb0ELb0ELb0ELb1ELb0ELb0ELb1ELb1ELb1ELb1ELb0EEENS1_21CollectiveEpilogueFwdINS6_IJSA_SC_SB_EEES9_SE_SG_Li256ELb0ELb1ELb1ELb0EEENS1_19SingleTileSchedulerILb0ELb1ELb1ELi128EEEEEEEEEvNT_6ParamsE,"ax",@progbits
	.align	128
.text._ZN7cutlass13device_kernelIN5flash11enable_sm90INS1_16FlashAttnFwdSm90INS1_25CollectiveMainloopFwdSm90ILi2EN4cute5tupleIJNS5_1CILi1EEES8_S8_EEENS6_IJNS7_ILi128EEENS7_ILi80EEENS7_ILi256EEEEEELi256ENS_6half_tEfNS_4arch4Sm90ELb0ELb0ELb0ELb0ELb1ELb0ELb0ELb1ELb1ELb1ELb1ELb0EEENS1_21CollectiveEpilogueFwdINS6_IJSA_SC_SB_EEES9_SE_SG_Li256ELb0ELb1ELb1ELb0EEENS1_19SingleTileSchedulerILb0ELb1ELb1ELi128EEEEEEEEEvNT_6ParamsE:
        .type           _ZN7cutlass13device_kernelIN5flash11enable_sm90INS1_16FlashAttnFwdSm90INS1_25CollectiveMainloopFwdSm90ILi2EN4cute5tupleIJNS5_1CILi1EEES8_S8_EEENS6_IJNS7_ILi128EEENS7_ILi80EEENS7_ILi256EEEEEELi256ENS_6half_tEfNS_4arch4Sm90ELb0ELb0ELb0ELb0ELb1ELb0ELb0ELb1ELb1ELb1ELb1ELb0EEENS1_21CollectiveEpilogueFwdINS6_IJSA_SC_SB_EEES9_SE_SG_Li256ELb0ELb1ELb1ELb0EEENS1_19SingleTileSchedulerILb0ELb1ELb1ELi128EEEEEEEEEvNT_6ParamsE,@function
        .size           _ZN7cutlass13device_kernelIN5flash11enable_sm90INS1_16FlashAttnFwdSm90INS1_25CollectiveMainloopFwdSm90ILi2EN4cute5tupleIJNS5_1CILi1EEES8_S8_EEENS6_IJNS7_ILi128EEENS7_ILi80EEENS7_ILi256EEEEEELi256ENS_6half_tEfNS_4arch4Sm90ELb0ELb0ELb0ELb0ELb1ELb0ELb0ELb1ELb1ELb1ELb1ELb0EEENS1_21CollectiveEpilogueFwdINS6_IJSA_SC_SB_EEES9_SE_SG_Li256ELb0ELb1ELb1ELb0EEENS1_19SingleTileSchedulerILb0ELb1ELb1ELi128EEEEEEEEEvNT_6ParamsE,(.L_x_9 - _ZN7cutlass13device_kernelIN5flash11enable_sm90INS1_16FlashAttnFwdSm90INS1_25CollectiveMainloopFwdSm90ILi2EN4cute5tupleIJNS5_1CILi1EEES8_S8_EEENS6_IJNS7_ILi128EEENS7_ILi80EEENS7_ILi256EEEEEELi256ENS_6half_tEfNS_4arch4Sm90ELb0ELb0ELb0ELb0ELb1ELb0ELb0ELb1ELb1ELb1ELb1ELb0EEENS1_21CollectiveEpilogueFwdINS6_IJSA_SC_SB_EEES9_SE_SG_Li256ELb0ELb1ELb1ELb0EEENS1_19SingleTileSchedulerILb0ELb1ELb1ELi128EEEEEEEEEvNT_6ParamsE)
        .other          _ZN7cutlass13device_kernelIN5flash11enable_sm90INS1_16FlashAttnFwdSm90INS1_25CollectiveMainloopFwdSm90ILi2EN4cute5tupleIJNS5_1CILi1EEES8_S8_EEENS6_IJNS7_ILi128EEENS7_ILi80EEENS7_ILi256EEEEEELi256ENS_6half_tEfNS_4arch4Sm90ELb0ELb0ELb0ELb0ELb1ELb0ELb0ELb1ELb1ELb1ELb1ELb0EEENS1_21CollectiveEpilogueFwdINS6_IJSA_SC_SB_EEES9_SE_SG_Li256ELb0ELb1ELb1ELb0EEENS1_19SingleTileSchedulerILb0ELb1ELb1ELi128EEEEEEEEEvNT_6ParamsE,@"STO_CUDA_ENTRY STV_DEFAULT"
_ZN7cutlass13device_kernelIN5flash11enable_sm90INS1_16FlashAttnFwdSm90INS1_25CollectiveMainloopFwdSm90ILi2EN4cute5tupleIJNS5_1CILi1EEES8_S8_EEENS6_IJNS7_ILi128EEENS7_ILi80EEENS7_ILi256EEEEEELi256ENS_6half_tEfNS_4arch4Sm90ELb0ELb0ELb0ELb0ELb1ELb0ELb0ELb1ELb1ELb1ELb1ELb0EEENS1_21CollectiveEpilogueFwdINS6_IJSA_SC_SB_EEES9_SE_SG_Li256ELb0ELb1ELb1ELb0EEENS1_19SingleTileSchedulerILb0ELb1ELb1ELi128EEEEEEEEEvNT_6ParamsE:
[----:B------:R-:W-:Y:S01]  /*0000*/  LDC R1, c[0x0][0x37c] ;  /* 0x0000df00ff017b82 */ /* 0x000fe20000000800 */
[----:B------:R-:W-:Y:S05]  /*0010*/  EXIT ;  /* 0x000000000000794d */ /* 0x000fea0003800000 */
.L_x_0:
[----:B------:R-:W-:-:S00]  /*0020*/  BRA `(.L_x_0) ;  /* 0xfffffffc00fc7947 */ /* 0x000fc0000383ffff */
[----:B------:R-:W-:-:S00]  /*0030*/  NOP ;  /* 0x0000000000007918 */ /* 0x000fc00000000000 */
        /* <DEDUP_REMOVED lines=12> */
.L_x_9:


//--------------------- .text._ZN7cutlass13device_kernelIN5flash11enable_sm90INS1_16FlashAttnFwdSm90INS1_25CollectiveMainloopFwdSm90ILi2EN4cute5tupleIJNS5_1CILi1EEES8_S8_EEENS6_IJNS7_ILi128EEENS7_ILi80EEENS7_ILi256EEEEEELi256ENS_6half_tEfNS_4arch4Sm90ELb0ELb0ELb0ELb1ELb1ELb0ELb0ELb1ELb1ELb1ELb1ELb0EEENS1_21CollectiveEpilogueFwdINS6_IJSA_SC_SB_EEES9_SE_SG_Li256ELb1ELb1ELb1ELb0EEENS1_36VarlenDynamicPersistentTileSchedulerILi128ELi80ELi256ELi128ELb1ELb1ELb1ELb0ELb1ELb1EEEEEEEEEvNT_6ParamsE --------------------------
	.section	.text._ZN7cutlass13device_kernelIN5flash11enable_sm90INS1_16FlashAttnFwdSm90INS1_25CollectiveMainloopFwdSm90ILi2EN4cute5tupleIJNS5_1CILi1EEES8_S8_EEENS6_IJNS7_ILi128EEENS7_ILi80EEENS7_ILi256EEEEEELi256ENS_6half_tEfNS_4arch4Sm90ELb0ELb0ELb0ELb1ELb1ELb0ELb0ELb1ELb1ELb1ELb1ELb0EEENS1_21CollectiveEpilogueFwdINS6_IJSA_SC_SB_EEES9_SE_SG_Li256ELb1ELb1ELb1ELb0EEENS1_36VarlenDynamicPersistentTileSchedulerILi128ELi80ELi256ELi128ELb1ELb1ELb1ELb0ELb1ELb1EEEEEEEEEvNT_6ParamsE,"ax",@progbits
	.align	128
.text._ZN7cutlass13device_kernelIN5flash11enable_sm90INS1_16FlashAttnFwdSm90INS1_25CollectiveMainloopFwdSm90ILi2EN4cute5tupleIJNS5_1CILi1EEES8_S8_EEENS6_IJNS7_ILi128EEENS7_ILi80EEENS7_ILi256EEEEEELi256ENS_6half_tEfNS_4arch4Sm90ELb0ELb0ELb0ELb1ELb1ELb0ELb0ELb1ELb1ELb1ELb1ELb0EEENS1_21CollectiveEpilogueFwdINS6_IJSA_SC_SB_EEES9_SE_SG_Li256ELb1ELb1ELb1ELb0EEENS1_36VarlenDynamicPersistentTileSchedulerILi128ELi80ELi256ELi128ELb1ELb1ELb1ELb0ELb1ELb1EEEEEEEEEvNT_6ParamsE:
        .type           _ZN7cutlass13device_kernelIN5flash11enable_sm90INS1_16FlashAttnFwdSm90INS1_25CollectiveMainloopFwdSm90ILi2EN4cute5tupleIJNS5_1CILi1EEES8_S8_EEENS6_IJNS7_ILi128EEENS7_ILi80EEENS7_ILi256EEEEEELi256ENS_6half_tEfNS_4arch4Sm90ELb0ELb0ELb0ELb1ELb1ELb0ELb0ELb1ELb1ELb1ELb1ELb0EEENS1_21CollectiveEpilogueFwdINS6_IJSA_SC_SB_EEES9_SE_SG_Li256ELb1ELb1ELb1ELb0EEENS1_36VarlenDynamicPersistentTileSchedulerILi128ELi80ELi256ELi128ELb1ELb1ELb1ELb0ELb1ELb1EEEEEEEEEvNT_6ParamsE,@function
        .size           _ZN7cutlass13device_kernelIN5flash11enable_sm90INS1_16FlashAttnFwdSm90INS1_25CollectiveMainloopFwdSm90ILi2EN4cute5tupleIJNS5_1CILi1EEES8_S8_EEENS6_IJNS7_ILi128EEENS7_ILi80EEENS7_ILi256EEEEEELi256ENS_6half_tEfNS_4arch4Sm90ELb0ELb0ELb0ELb1ELb1ELb0ELb0ELb1ELb1ELb1ELb1ELb0EEENS1_21CollectiveEpilogueFwdINS6_IJSA_SC_SB_EEES9_SE_SG_Li256ELb1ELb1ELb1ELb0EEENS1_36VarlenDynamicPersistentTileSchedulerILi128ELi80ELi256ELi128ELb1ELb1ELb1ELb0ELb1ELb1EEEEEEEEEvNT_6ParamsE,(.L_x_10 - _ZN7cutlass13device_kernelIN5flash11enable_sm90INS1_16FlashAttnFwdSm90INS1_25CollectiveMainloopFwdSm90ILi2EN4cute5tupleIJNS5_1CILi1EEES8_S8_EEENS6_IJNS7_ILi128EEENS7_ILi80EEENS7_ILi256EEEEEELi256ENS_6half_tEfNS_4arch4Sm90ELb0ELb0ELb0ELb1ELb1ELb0ELb0ELb1ELb1ELb1ELb1ELb0EEENS1_21CollectiveEpilogueFwdINS6_IJSA_SC_SB_EEES9_SE_SG_Li256ELb1ELb1ELb1ELb0EEENS1_36VarlenDynamicPersistentTileSchedulerILi128ELi80ELi256ELi128ELb1ELb1ELb1ELb0ELb1ELb1EEEEEEEEEvNT_6ParamsE)
        .other          _ZN7cutlass13device_kernelIN5flash11enable_sm90INS1_16FlashAttnFwdSm90INS1_25CollectiveMainloopFwdSm90ILi2EN4cute5tupleIJNS5_1CILi1EEES8_S8_EEENS6_IJNS7_ILi128EEENS7_ILi80EEENS7_ILi256EEEEEELi256ENS_6half_tEfNS_4arch4Sm90ELb0ELb0ELb0ELb1ELb1ELb0ELb0ELb1ELb1ELb1ELb1ELb0EEENS1_21CollectiveEpilogueFwdINS6_IJSA_SC_SB_EEES9_SE_SG_Li256ELb1ELb1ELb1ELb0EEENS1_36VarlenDynamicPersistentTileSchedulerILi128ELi80ELi256ELi128ELb1ELb1ELb1ELb0ELb1ELb1EEEEEEEEEvNT_6ParamsE,@"STO_CUDA_ENTRY STV_DEFAULT"
_ZN7cutlass13device_kernelIN5flash11enable_sm90INS1_16FlashAttnFwdSm90INS1_25CollectiveMainloopFwdSm90ILi2EN4cute5tupleIJNS5_1CILi1EEES8_S8_EEENS6_IJNS7_ILi128EEENS7_ILi80EEENS7_ILi256EEEEEELi256ENS_6half_tEfNS_4arch4Sm90ELb0ELb0ELb0ELb1ELb1ELb0ELb0ELb1ELb1ELb1ELb1ELb0EEENS1_21CollectiveEpilogueFwdINS6_IJSA_SC_SB_EEES9_SE_SG_Li256ELb1ELb1ELb1ELb0EEENS1_36VarlenDynamicPersistentTileSchedulerILi128ELi80ELi256ELi128ELb1ELb1ELb1ELb0ELb1ELb1EEEEEEEEEvNT_6ParamsE:
[----:B------:R-:W-:Y:S01]  /*0000*/  LDC R1, c[0x0][0x37c] ;  /* 0x0000df00ff017b82 */ /* 0x000fe20000000800 */
[----:B------:R-:W-:Y:S05]  /*0010*/  EXIT ;  /* 0x000000000000794d */ /* 0x000fea0003800000 */
.L_x_1:
        /* <DEDUP_REMOVED lines=14> */
.L_x_10:


//--------------------- .text._ZN7cutlass13device_kernelIN5flash11enable_sm90INS1_16FlashAttnFwdSm90INS1_25CollectiveMainloopFwdSm90ILi2EN4cute5tupleIJNS5_1CILi1EEES8_S8_EEENS6_IJNS7_ILi128EEENS7_ILi80EEENS7_ILi256EEEEEELi256ENS_6half_tEfNS_4arch4Sm90ELb0ELb0ELb0ELb1ELb1ELb1ELb0ELb1ELb1ELb1ELb1ELb0EEENS1_21CollectiveEpilogueFwdINS6_IJSA_SC_SB_EEES9_SE_SG_Li256ELb1ELb1ELb1ELb0EEENS1_36VarlenDynamicPersistentTileSchedulerILi128ELi80ELi256ELi128ELb1ELb1ELb1ELb0ELb1ELb1EEEEEEEEEvNT_6ParamsE --------------------------
	.section	.text._ZN7cutlass13device_kernelIN5flash11enable_sm90INS1_16FlashAttnFwdSm90INS1_25CollectiveMainloopFwdSm90ILi2EN4cute5tupleIJNS5_1CILi1EEES8_S8_EEENS6_IJNS7_ILi128EEENS7_ILi80EEENS7_ILi256EEEEEELi256ENS_6half_tEfNS_4arch4Sm90ELb0ELb0ELb0ELb1ELb1ELb1ELb0ELb1ELb1ELb1ELb1ELb0EEENS1_21CollectiveEpilogueFwdINS6_IJSA_SC_SB_EEES9_SE_SG_Li256ELb1ELb1ELb1ELb0EEENS1_36VarlenDynamicPersistentTileSchedulerILi128ELi80ELi256ELi128ELb1ELb1ELb1ELb0ELb1ELb1EEEEEEEEEvNT_6ParamsE,"ax",@progbits
	.align	128
.text._ZN7cutlass13device_kernelIN5flash11enable_sm90INS1_16FlashAttnFwdSm90INS1_25CollectiveMainloopFwdSm90ILi2EN4cute5tupleIJNS5_1CILi1EEES8_S8_EEENS6_IJNS7_ILi128EEENS7_ILi80EEENS7_ILi256EEEEEELi256ENS_6half_tEfNS_4arch4Sm90ELb0ELb0ELb0ELb1ELb1ELb1ELb0ELb1ELb1ELb1ELb1ELb0EEENS1_21CollectiveEpilogueFwdINS6_IJSA_SC_SB_EEES9_SE_SG_Li256ELb1ELb1ELb1ELb0EEENS1_36VarlenDynamicPersistentTileSchedulerILi128ELi80ELi256ELi128ELb1ELb1ELb1ELb0ELb1ELb1EEEEEEEEEvNT_6ParamsE:
        .type           _ZN7cutlass13device_kernelIN5flash11enable_sm90INS1_16FlashAttnFwdSm90INS1_25CollectiveMainloopFwdSm90ILi2EN4cute5tupleIJNS5_1CILi1EEES8_S8_EEENS6_IJNS7_ILi128EEENS7_ILi80EEENS7_ILi256EEEEEELi256ENS_6half_tEfNS_4arch4Sm90ELb0ELb0ELb0ELb1ELb1ELb1ELb0ELb1ELb1ELb1ELb1ELb0EEENS1_21CollectiveEpilogueFwdINS6_IJSA_SC_SB_EEES9_SE_SG_Li256ELb1ELb1ELb1ELb0EEENS1_36VarlenDynamicPersistentTileSchedulerILi128ELi80ELi256ELi128ELb1ELb1ELb1ELb0ELb1ELb1EEEEEEEEEvNT_6ParamsE,@function
        .size           _ZN7cutlass13device_kernelIN5flash11enable_sm90INS1_16FlashAttnFwdSm90INS1_25CollectiveMainloopFwdSm90ILi2EN4cute5tupleIJNS5_1CILi1EEES8_S8_EEENS6_IJNS7_ILi128EEENS7_ILi80EEENS7_ILi256EEEEEELi256ENS_6half_tEfNS_4arch4Sm90ELb0ELb0ELb0ELb1ELb1ELb1ELb0ELb1ELb1ELb1ELb1ELb0EEENS1_21CollectiveEpilogueFwdINS6_IJSA_SC_SB_EEES9_SE_SG_Li256ELb1ELb1ELb1ELb0EEENS1_36VarlenDynamicPersistentTileSchedulerILi128ELi80ELi256ELi128ELb1ELb1ELb1ELb0ELb1ELb1EEEEEEEEEvNT_6ParamsE,(.L_x_11 - _ZN7cutlass13device_kernelIN5flash11enable_sm90INS1_16FlashAttnFwdSm90INS1_25CollectiveMainloopFwdSm90ILi2EN4cute5tupleIJNS5_1CILi1EEES8_S8_EEENS6_IJNS7_ILi128EEENS7_ILi80EEENS7_ILi256EEEEEELi256ENS_6half_tEfNS_4arch4Sm90ELb0ELb0ELb0ELb1ELb1ELb1ELb0ELb1ELb1ELb1ELb1ELb0EEENS1_21CollectiveEpilogueFwdINS6_IJSA_SC_SB_EEES9_SE_SG_Li256ELb1ELb1ELb1ELb0EEENS1_36VarlenDynamicPersistentTileSchedulerILi128ELi80ELi256ELi128ELb1ELb1ELb1ELb0ELb1ELb1EEEEEEEEEvNT_6ParamsE)
        .other          _ZN7cutlass13device_kernelIN5flash11enable_sm90INS1_16FlashAttnFwdSm90INS1_25CollectiveMainloopFwdSm90ILi2EN4cute5tupleIJNS5_1CILi1EEES8_S8_EEENS6_IJNS7_ILi128EEENS7_ILi80EEENS7_ILi256EEEEEELi256ENS_6half_tEfNS_4arch4Sm90ELb0ELb0ELb0ELb1ELb1ELb1ELb0ELb1ELb1ELb1ELb1ELb0EEENS1_21CollectiveEpilogueFwdINS6_IJSA_SC_SB_EEES9_SE_SG_Li256ELb1ELb1ELb1ELb0EEENS1_36VarlenDynamicPersistentTileSchedulerILi128ELi80ELi256ELi128ELb1ELb1ELb1ELb0ELb1ELb1EEEEEEEEEvNT_6ParamsE,@"STO_CUDA_ENTRY STV_DEFAULT"
_ZN7cutlass13device_kernelIN5flash11enable_sm90INS1_16FlashAttnFwdSm90INS1_25CollectiveMainloopFwdSm90ILi2EN4cute5tupleIJNS5_1CILi1EEES8_S8_EEENS6_IJNS7_ILi128EEENS7_ILi80EEENS7_ILi256EEEEEELi256ENS_6half_tEfNS_4arch4Sm90ELb0ELb0ELb0ELb1ELb1ELb1ELb0ELb1ELb1ELb1ELb1ELb0EEENS1_21CollectiveEpilogueFwdINS6_IJSA_SC_SB_EEES9_SE_SG_Li256ELb1ELb1ELb1ELb0EEENS1_36VarlenDynamicPersistentTileSchedulerILi128ELi80ELi256ELi128ELb1ELb1ELb1ELb0ELb1ELb1EEEEEEEEEvNT_6ParamsE:
[----:B------:R-:W-:Y:S01]  /*0000*/  LDC R1, c[0x0][0x37c] ;  /* 0x0000df00ff017b82 */ /* 0x000fe20000000800 */
[----:B------:R-:W-:Y:S05]  /*0010*/  EXIT ;  /* 0x000000000000794d */ /* 0x000fea0003800000 */
.L_x_2:
        /* <DEDUP_REMOVED lines=14> */
.L_x_11:


//--------------------- .text._ZN7cutlass13device_kernelIN5flash11enable_sm90INS1_16FlashAttnFwdSm90INS1_25CollectiveMainloopFwdSm90ILi2EN4cute5tupleIJNS5_1CILi1EEES8_S8_EEENS6_IJNS7_ILi128EEENS7_ILi64EEENS7_ILi256EEEEEELi256ENS_6half_tEfNS_4arch4Sm90ELb0ELb1ELb0ELb0ELb1ELb0ELb0ELb1ELb1ELb1ELb1ELb0EEENS1_21CollectiveEpilogueFwdINS6_IJSA_SC_SB_EEES9_SE_SG_Li256ELb0ELb1ELb1ELb0EEENS1_19SingleTileSchedulerILb0ELb1ELb1ELi128EEEEEEEEEvNT_6ParamsE --------------------------
	.section	.text._ZN7cutlass13device_kernelIN5flash11enable_sm90INS1_16FlashAttnFwdSm90INS1_25CollectiveMainloopFwdSm90ILi2EN4cute5tupleIJNS5_1CILi1EEES8_S8_EEENS6_IJNS7_ILi128EEENS7_ILi64EEENS7_ILi256EEEEEELi256ENS_6half_tEfNS_4arch4Sm90ELb0ELb1ELb0ELb0ELb1ELb0ELb0ELb1ELb1ELb1ELb1ELb0EEENS1_21CollectiveEpilogueFwdINS6_IJSA_SC_SB_EEES9_SE_SG_Li256ELb0ELb1ELb1ELb0EEENS1_19SingleTileSchedulerILb0ELb1ELb1ELi128EEEEEEEEEvNT_6ParamsE,"ax",@progbits
	.align	128
.text._ZN7cutlass13device_kernelIN5flash11enable_sm90INS1_16FlashAttnFwdSm90INS1_25CollectiveMainloopFwdSm90ILi2EN4cute5tupleIJNS5_1CILi1EEES8_S8_EEENS6_IJNS7_ILi128EEENS7_ILi64EEENS7_ILi256EEEEEELi256ENS_6half_tEfNS_4arch4Sm90ELb0ELb1ELb0ELb0ELb1ELb0ELb0ELb1ELb1ELb1ELb1ELb0EEENS1_21CollectiveEpilogueFwdINS6_IJSA_SC_SB_EEES9_SE_SG_Li256ELb0ELb1ELb1ELb0EEENS1_19SingleTileSchedulerILb0ELb1ELb1ELi128EEEEEEEEEvNT_6ParamsE:
        .type           _ZN7cutlass13device_kernelIN5flash11enable_sm90INS1_16FlashAttnFwdSm90INS1_25CollectiveMainloopFwdSm90ILi2EN4cute5tupleIJNS5_1CILi1EEES8_S8_EEENS6_IJNS7_ILi128EEENS7_ILi64EEENS7_ILi256EEEEEELi256ENS_6half_tEfNS_4arch4Sm90ELb0ELb1ELb0ELb0ELb1ELb0ELb0ELb1ELb1ELb1ELb1ELb0EEENS1_21CollectiveEpilogueFwdINS6_IJSA_SC_SB_EEES9_SE_SG_Li256ELb0ELb1ELb1ELb0EEENS1_19SingleTileSchedulerILb0ELb1ELb1ELi128EEEEEEEEEvNT_6ParamsE,@function
        .size           _ZN7cutlass13device_kernelIN5flash11enable_sm90INS1_16FlashAttnFwdSm90INS1_25CollectiveMainloopFwdSm90ILi2EN4cute5tupleIJNS5_1CILi1EEES8_S8_EEENS6_IJNS7_ILi128EEENS7_ILi64EEENS7_ILi256EEEEEELi256ENS_6half_tEfNS_4arch4Sm90ELb0ELb1ELb0ELb0ELb1ELb0ELb0ELb1ELb1ELb1ELb1ELb0EEENS1_21CollectiveEpilogueFwdINS6_IJSA_SC_SB_EEES9_SE_SG_Li256ELb0ELb1ELb1ELb0EEENS1_19SingleTileSchedulerILb0ELb1ELb1ELi128EEEEEEEEEvNT_6ParamsE,(.L_x_12 - _ZN7cutlass13device_kernelIN5flash11enable_sm90INS1_16FlashAttnFwdSm90INS1_25CollectiveMainloopFwdSm90ILi2EN4cute5tupleIJNS5_1CILi1EEES8_S8_EEENS6_IJNS7_ILi128EEENS7_ILi64EEENS7_ILi256EEEEEELi256ENS_6half_tEfNS_4arch4Sm90ELb0ELb1ELb0ELb0ELb1ELb0ELb0ELb1ELb1ELb1ELb1ELb0EEENS1_21CollectiveEpilogueFwdINS6_IJSA_SC_SB_EEES9_SE_SG_Li256ELb0ELb1ELb1ELb0EEENS1_19SingleTileSchedulerILb0ELb1ELb1ELi128EEEEEEEEEvNT_6ParamsE)
        .other          _ZN7cutlass13device_kernelIN5flash11enable_sm90INS1_16FlashAttnFwdSm90INS1_25CollectiveMainloopFwdSm90ILi2EN4cute5tupleIJNS5_1CILi1EEES8_S8_EEENS6_IJNS7_ILi128EEENS7_ILi64EEENS7_ILi256EEEEEELi256ENS_6half_tEfNS_4arch4Sm90ELb0ELb1ELb0ELb0ELb1ELb0ELb0ELb1ELb1ELb1ELb1ELb0EEENS1_21CollectiveEpilogueFwdINS6_IJSA_SC_SB_EEES9_SE_SG_Li256ELb0ELb1ELb1ELb0EEENS1_19SingleTileSchedulerILb0ELb1ELb1ELi128EEEEEEEEEvNT_6ParamsE,@"STO_CUDA_ENTRY STV_DEFAULT"
_ZN7cutlass13device_kernelIN5flash11enable_sm90INS1_16FlashAttnFwdSm90INS1_25CollectiveMainloopFwdSm90ILi2EN4cute5tupleIJNS5_1CILi1EEES8_S8_EEENS6_IJNS7_ILi128EEENS7_ILi64EEENS7_ILi256EEEEEELi256ENS_6half_tEfNS_4arch4Sm90ELb0ELb1ELb0ELb0ELb1ELb0ELb0ELb1ELb1ELb1ELb1ELb0EEENS1_21CollectiveEpilogueFwdINS6_IJSA_SC_SB_EEES9_SE_SG_Li256ELb0ELb1ELb1ELb0EEENS1_19SingleTileSchedulerILb0ELb1ELb1ELi128EEEEEEEEEvNT_6ParamsE:
[----:B------:R-:W-:Y:S01]  /*0000*/  LDC R1, c[0x0][0x37c] ;  /* 0x0000df00ff017b82 */ /* 0x000fe20000000800 */
[----:B------:R-:W-:Y:S05]  /*0010*/  EXIT ;  /* 0x000000000000794d */ /* 0x000fea0003800000 */
.L_x_3:
        /* <DEDUP_REMOVED lines=14> */
.L_x_12:


//--------------------- .text._ZN7cutlass13device_kernelIN5flash11enable_sm90INS1_16FlashAttnFwdSm90INS1_25CollectiveMainloopFwdSm90ILi2EN4cute5tupleIJNS5_1CILi1EEES8_S8_EEENS6_IJNS7_ILi128EEENS7_ILi64EEENS7_ILi256EEEEEELi256ENS_6half_tEfNS_4arch4Sm90ELb0ELb1ELb0ELb1ELb1ELb0ELb0ELb1ELb1ELb1ELb1ELb0EEENS1_21CollectiveEpilogueFwdINS6_IJSA_SC_SB_EEES9_SE_SG_Li256ELb1ELb1ELb1ELb0EEENS1_36VarlenDynamicPersistentTileSchedulerILi128ELi64ELi256ELi128ELb1ELb1ELb1ELb1ELb0ELb1EEEEEEEEEvNT_6ParamsE --------------------------
	.section	.text._ZN7cutlass13device_kernelIN5flash11enable_sm90INS1_16FlashAttnFwdSm90INS1_25CollectiveMainloopFwdSm90ILi2EN4cute5tupleIJNS5_1CILi1EEES8_S8_EEENS6_IJNS7_ILi128EEENS7_ILi64EEENS7_ILi256EEEEEELi256ENS_6half_tEfNS_4arch4Sm90ELb0ELb1ELb0ELb1ELb1ELb0ELb0ELb1ELb1ELb1ELb1ELb0EEENS1_21CollectiveEpilogueFwdINS6_IJSA_SC_SB_EEES9_SE_SG_Li256ELb1ELb1ELb1ELb0EEENS1_36VarlenDynamicPersistentTileSchedulerILi128ELi64ELi256ELi128ELb1ELb1ELb1ELb1ELb0ELb1EEEEEEEEEvNT_6ParamsE,"ax",@progbits
	.align	128
.text._ZN7cutlass13device_kernelIN5flash11enable_sm90INS1_16FlashAttnFwdSm90INS1_25CollectiveMainloopFwdSm90ILi2EN4cute5tupleIJNS5_1CILi1EEES8_S8_EEENS6_IJNS7_ILi128EEENS7_ILi64EEENS7_ILi256EEEEEELi256ENS_6half_tEfNS_4arch4Sm90ELb0ELb1ELb0ELb1ELb1ELb0ELb0ELb1ELb1ELb1ELb1ELb0EEENS1_21CollectiveEpilogueFwdINS6_IJSA_SC_SB_EEES9_SE_SG_Li256ELb1ELb1ELb1ELb0EEENS1_36VarlenDynamicPersistentTileSchedulerILi128ELi64ELi256ELi128ELb1ELb1ELb1ELb1ELb0ELb1EEEEEEEEEvNT_6ParamsE:
        .type           _ZN7cutlass13device_kernelIN5flash11enable_sm90INS1_16FlashAttnFwdSm90INS1_25CollectiveMainloopFwdSm90ILi2EN4cute5tupleIJNS5_1CILi1EEES8_S8_EEENS6_IJNS7_ILi128EEENS7_ILi64EEENS7_ILi256EEEEEELi256ENS_6half_tEfNS_4arch4Sm90ELb0ELb1ELb0ELb1ELb1ELb0ELb0ELb1ELb1ELb1ELb1ELb0EEENS1_21CollectiveEpilogueFwdINS6_IJSA_SC_SB_EEES9_SE_SG_Li256ELb1ELb1ELb1ELb0EEENS1_36VarlenDynamicPersistentTileSchedulerILi128ELi64ELi256ELi128ELb1ELb1ELb1ELb1ELb0ELb1EEEEEEEEEvNT_6ParamsE,@function
        .size           _ZN7cutlass13device_kernelIN5flash11enable_sm90INS1_16FlashAttnFwdSm90INS1_25CollectiveMainloopFwdSm90ILi2EN4cute5tupleIJNS5_1CILi1EEES8_S8_EEENS6_IJNS7_ILi128EEENS7_ILi64EEENS7_ILi256EEEEEELi256ENS_6half_tEfNS_4arch4Sm90ELb0ELb1ELb0ELb1ELb1ELb0ELb0ELb1ELb1ELb1ELb1ELb0EEENS1_21CollectiveEpilogueFwdINS6_IJSA_SC_SB_EEES9_SE_SG_Li256ELb1ELb1ELb1ELb0EEENS1_36VarlenDynamicPersistentTileSchedulerILi128ELi64ELi256ELi128ELb1ELb1ELb1ELb1ELb0ELb1EEEEEEEEEvNT_6ParamsE,(.L_x_13 - _ZN7cutlass13device_kernelIN5flash11enable_sm90INS1_16FlashAttnFwdSm90INS1_25CollectiveMainloopFwdSm90ILi2EN4cute5tupleIJNS5_1CILi1EEES8_S8_EEENS6_IJNS7_ILi128EEENS7_ILi64EEENS7_ILi256EEEEEELi256ENS_6half_tEfNS_4arch4Sm90ELb0ELb1ELb0ELb1ELb1ELb0ELb0ELb1ELb1ELb1ELb1ELb0EEENS1_21CollectiveEpilogueFwdINS6_IJSA_SC_SB_EEES9_SE_SG_Li256ELb1ELb1ELb1ELb0EEENS1_36VarlenDynamicPersistentTileSchedulerILi128ELi64ELi256ELi128ELb1ELb1ELb1ELb1ELb0ELb1EEEEEEEEEvNT_6ParamsE)
        .other          _ZN7cutlass13device_kernelIN5flash11enable_sm90INS1_16FlashAttnFwdSm90INS1_25CollectiveMainloopFwdSm90ILi2EN4cute5tupleIJNS5_1CILi1EEES8_S8_EEENS6_IJNS7_ILi128EEENS7_ILi64EEENS7_ILi256EEEEEELi256ENS_6half_tEfNS_4arch4Sm90ELb0ELb1ELb0ELb1ELb1ELb0ELb0ELb1ELb1ELb1ELb1ELb0EEENS1_21CollectiveEpilogueFwdINS6_IJSA_SC_SB_EEES9_SE_SG_Li256ELb1ELb1ELb1ELb0EEENS1_36VarlenDynamicPersistentTileSchedulerILi128ELi64ELi256ELi128ELb1ELb1ELb1ELb1ELb0ELb1EEEEEEEEEvNT_6ParamsE,@"STO_CUDA_ENTRY STV_DEFAULT"
_ZN7cutlass13device_kernelIN5flash11enable_sm90INS1_16FlashAttnFwdSm90INS1_25CollectiveMainloopFwdSm90ILi2EN4cute5tupleIJNS5_1CILi1EEES8_S8_EEENS6_IJNS7_ILi128EEENS7_ILi64EEENS7_ILi256EEEEEELi256ENS_6half_tEfNS_4arch4Sm90ELb0ELb1ELb0ELb1ELb1ELb0ELb0ELb1ELb1ELb1ELb1ELb0EEENS1_21CollectiveEpilogueFwdINS6_IJSA_SC_SB_EEES9_SE_SG_Li256ELb1ELb1ELb1ELb0EEENS1_36VarlenDynamicPersistentTileSchedulerILi128ELi64ELi256ELi128ELb1ELb1ELb1ELb1ELb0ELb1EEEEEEEEEvNT_6ParamsE:
[----:B------:R-:W-:Y:S01]  /*0000*/  LDC R1, c[0x0][0x37c] ;  /* 0x0000df00ff017b82 */ /* 0x000fe20000000800 */
[----:B------:R-:W-:Y:S05]  /*0010*/  EXIT ;  /* 0x000000000000794d */ /* 0x000fea0003800000 */
.L_x_4:
        /* <DEDUP_REMOVED lines=14> */
.L_x_13:


//--------------------- .text._ZN7cutlass13device_kernelIN5flash11enable_sm90INS1_16FlashAttnFwdSm90INS1_25CollectiveMainloopFwdSm90ILi2EN4cute5tupleIJNS5_1CILi1EEES8_S8_EEENS6_IJNS7_ILi128EEENS7_ILi64EEENS7_ILi256EEEEEELi256ENS_6half_tEfNS_4arch4Sm90ELb0ELb1ELb0ELb1ELb1ELb1ELb0ELb1ELb1ELb1ELb1ELb0EEENS1_21CollectiveEpilogueFwdINS6_IJSA_SC_SB_EEES9_SE_SG_Li256ELb1ELb1ELb1ELb0EEENS1_36VarlenDynamicPersistentTileSchedulerILi128ELi64ELi256ELi128ELb1ELb1ELb1ELb1ELb0ELb1EEEEEEEEEvNT_6ParamsE --------------------------
	.section	.text._ZN7cutlass13device_kernelIN5flash11enable_sm90INS1_16FlashAttnFwdSm90INS1_25CollectiveMainloopFwdSm90ILi2EN4cute5tupleIJNS5_1CILi1EEES8_S8_EEENS6_IJNS7_ILi128EEENS7_ILi64EEENS7_ILi256EEEEEELi256ENS_6half_tEfNS_4arch4Sm90ELb0ELb1ELb0ELb1ELb1ELb1ELb0ELb1ELb1ELb1ELb1ELb0EEENS1_21CollectiveEpilogueFwdINS6_IJSA_SC_SB_EEES9_SE_SG_Li256ELb1ELb1ELb1ELb0EEENS1_36VarlenDynamicPersistentTileSchedulerILi128ELi64ELi256ELi128ELb1ELb1ELb1ELb1ELb0ELb1EEEEEEEEEvNT_6ParamsE,"ax",@progbits
	.align	128
.text._ZN7cutlass13device_kernelIN5flash11enable_sm90INS1_16FlashAttnFwdSm90INS1_25CollectiveMainloopFwdSm90ILi2EN4cute5tupleIJNS5_1CILi1EEES8_S8_EEENS6_IJNS7_ILi128EEENS7_ILi64EEENS7_ILi256EEEEEELi256ENS_6half_tEfNS_4arch4Sm90ELb0ELb1ELb0ELb1ELb1ELb1ELb0ELb1ELb1ELb1ELb1ELb0EEENS1_21CollectiveEpilogueFwdINS6_IJSA_SC_SB_EEES9_SE_SG_Li256ELb1ELb1ELb1ELb0EEENS1_36VarlenDynamicPersistentTileSchedulerILi128ELi64ELi256ELi128ELb1ELb1ELb1ELb1ELb0ELb1EEEEEEEEEvNT_6ParamsE:
        .type           _ZN7cutlass13device_kernelIN5flash11enable_sm90INS1_16FlashAttnFwdSm90INS1_25CollectiveMainloopFwdSm90ILi2EN4cute5tupleIJNS5_1CILi1EEES8_S8_EEENS6_IJNS7_ILi128EEENS7_ILi64EEENS7_ILi256EEEEEELi256ENS_6half_tEfNS_4arch4Sm90ELb0ELb1ELb0ELb1ELb1ELb1ELb0ELb1ELb1ELb1ELb1ELb0EEENS1_21CollectiveEpilogueFwdINS6_IJSA_SC_SB_EEES9_SE_SG_Li256ELb1ELb1ELb1ELb0EEENS1_36VarlenDynamicPersistentTileSchedulerILi128ELi64ELi256ELi128ELb1ELb1ELb1ELb1ELb0ELb1EEEEEEEEEvNT_6ParamsE,@function
        .size           _ZN7cutlass13device_kernelIN5flash11enable_sm90INS1_16FlashAttnFwdSm90INS1_25CollectiveMainloopFwdSm90ILi2EN4cute5tupleIJNS5_1CILi1EEES8_S8_EEENS6_IJNS7_ILi128EEENS7_ILi64EEENS7_ILi256EEEEEELi256ENS_6half_tEfNS_4arch4Sm90ELb0ELb1ELb0ELb1ELb1ELb1ELb0ELb1ELb1ELb1ELb1ELb0EEENS1_21CollectiveEpilogueFwdINS6_IJSA_SC_SB_EEES9_SE_SG_Li256ELb1ELb1ELb1ELb0EEENS1_36VarlenDynamicPersistentTileSchedulerILi128ELi64ELi256ELi128ELb1ELb1ELb1ELb1ELb0ELb1EEEEEEEEEvNT_6ParamsE,(.L_x_14 - _ZN7cutlass13device_kernelIN5flash11enable_sm90INS1_16FlashAttnFwdSm90INS1_25CollectiveMainloopFwdSm90ILi2EN4cute5tupleIJNS5_1CILi1EEES8_S8_EEENS6_IJNS7_ILi128EEENS7_ILi64EEENS7_ILi256EEEEEELi256ENS_6half_tEfNS_4arch4Sm90ELb0ELb1ELb0ELb1ELb1ELb1ELb0ELb1ELb1ELb1ELb1ELb0EEENS1_21CollectiveEpilogueFwdINS6_IJSA_SC_SB_EEES9_SE_SG_Li256ELb1ELb1ELb1ELb0EEENS1_36VarlenDynamicPersistentTileSchedulerILi128ELi64ELi256ELi128ELb1ELb1ELb1ELb1ELb0ELb1EEEEEEEEEvNT_6ParamsE)
        .other          _ZN7cutlass13device_kernelIN5flash11enable_sm90INS1_16FlashAttnFwdSm90INS1_25CollectiveMainloopFwdSm90ILi2EN4cute5tupleIJNS5_1CILi1EEES8_S8_EEENS6_IJNS7_ILi128EEENS7_ILi64EEENS7_ILi256EEEEEELi256ENS_6half_tEfNS_4arch4Sm90ELb0ELb1ELb0ELb1ELb1ELb1ELb0ELb1ELb1ELb1ELb1ELb0EEENS1_21CollectiveEpilogueFwdINS6_IJSA_SC_SB_EEES9_SE_SG_Li256ELb1ELb1ELb1ELb0EEENS1_36VarlenDynamicPersistentTileSchedulerILi128ELi64ELi256ELi128ELb1ELb1ELb1ELb1ELb0ELb1EEEEEEEEEvNT_6ParamsE,@"STO_CUDA_ENTRY STV_DEFAULT"
_ZN7cutlass13device_kernelIN5flash11enable_sm90INS1_16FlashAttnFwdSm90INS1_25CollectiveMainloopFwdSm90ILi2EN4cute5tupleIJNS5_1CILi1EEES8_S8_EEENS6_IJNS7_ILi128EEENS7_ILi64EEENS7_ILi256EEEEEELi256ENS_6half_tEfNS_4arch4Sm90ELb0ELb1ELb0ELb1ELb1ELb1ELb0ELb1ELb1ELb1ELb1ELb0EEENS1_21CollectiveEpilogueFwdINS6_IJSA_SC_SB_EEES9_SE_SG_Li256ELb1ELb1ELb1ELb0EEENS1_36VarlenDynamicPersistentTileSchedulerILi128ELi64ELi256ELi128ELb1ELb1ELb1ELb1ELb0ELb1EEEEEEEEEvNT_6ParamsE:
[----:B------:R-:W-:Y:S01]  /*0000*/  LDC R1, c[0x0][0x37c] ;  /* 0x0000df00ff017b82 */ /* 0x000fe20000000800 */
[----:B------:R-:W-:Y:S05]  /*0010*/  EXIT ;  /* 0x000000000000794d */ /* 0x000fea0003800000 */
.L_x_5:
        /* <DEDUP_REMOVED lines=14> */
.L_x_14:


//--------------------- .text._ZN7cutlass13device_kernelIN5flash11enable_sm90INS1_16FlashAttnFwdSm90INS1_25CollectiveMainloopFwdSm90ILi2EN4cute5tupleIJNS5_1CILi1EEES8_S8_EEENS6_IJNS7_ILi128EEENS7_ILi80EEENS7_ILi256EEEEEELi256ENS_6half_tEfNS_4arch4Sm90ELb1ELb0ELb0ELb0ELb1ELb0ELb0ELb1ELb1ELb1ELb1ELb0EEENS1_21CollectiveEpilogueFwdINS6_IJSA_SC_SB_EEES9_SE_SG_Li256ELb0ELb1ELb1ELb0EEENS1_19SingleTileSchedulerILb0ELb1ELb1ELi128EEEEEEEEEvNT_6ParamsE --------------------------
	.section	.text._ZN7cutlass13device_kernelIN5flash11enable_sm90INS1_16FlashAttnFwdSm90INS1_25CollectiveMainloopFwdSm90ILi2EN4cute5tupleIJNS5_1CILi1EEES8_S8_EEENS6_IJNS7_ILi128EEENS7_ILi80EEENS7_ILi256EEEEEELi256ENS_6half_tEfNS_4arch4Sm90ELb1ELb0ELb0ELb0ELb1ELb0ELb0ELb1ELb1ELb1ELb1ELb0EEENS1_21CollectiveEpilogueFwdINS6_IJSA_SC_SB_EEES9_SE_SG_Li256ELb0ELb1ELb1ELb0EEENS1_19SingleTileSchedulerILb0ELb1ELb1ELi128EEEEEEEEEvNT_6ParamsE,"ax",@progbits
	.align	128
.text._ZN7cutlass13device_kernelIN5flash11enable_sm90INS1_16FlashAttnFwdSm90INS1_25CollectiveMainloopFwdSm90ILi2EN4cute5tupleIJNS5_1CILi1EEES8_S8_EEENS6_IJNS7_ILi128EEENS7_ILi80EEENS7_ILi256EEEEEELi256ENS_6half_tEfNS_4arch4Sm90ELb1ELb0ELb0ELb0ELb1ELb0ELb0ELb1ELb1ELb1ELb1ELb0EEENS1_21CollectiveEpilogueFwdINS6_IJSA_SC_SB_EEES9_SE_SG_Li256ELb0ELb1ELb1ELb0EEENS1_19SingleTileSchedulerILb0ELb1ELb1ELi128EEEEEEEEEvNT_6ParamsE:
        .type           _ZN7cutlass13device_kernelIN5flash11enable_sm90INS1_16FlashAttnFwdSm90INS1_25CollectiveMainloopFwdSm90ILi2EN4cute5tupleIJNS5_1CILi1EEES8_S8_EEENS6_IJNS7_ILi128EEENS7_ILi80EEENS7_ILi256EEEEEELi256ENS_6half_tEfNS_4arch4Sm90ELb1ELb0ELb0ELb0ELb1ELb0ELb0ELb1ELb1ELb1ELb1ELb0EEENS1_21CollectiveEpilogueFwdINS6_IJSA_SC_SB_EEES9_SE_SG_Li256ELb0ELb1ELb1ELb0EEENS1_19SingleTileSchedulerILb0ELb1ELb1ELi128EEEEEEEEEvNT_6ParamsE,@function
        .size           _ZN7cutlass13device_kernelIN5flash11enable_sm90INS1_16FlashAttnFwdSm90INS1_25CollectiveMainloopFwdSm90ILi2EN4cute5tupleIJNS5_1CILi1EEES8_S8_EEENS6_IJNS7_ILi128EEENS7_ILi80EEENS7_ILi256EEEEEELi256ENS_6half_tEfNS_4arch4Sm90ELb1ELb0ELb0ELb0ELb1ELb0ELb0ELb1ELb1ELb1ELb1ELb0EEENS1_21CollectiveEpilogueFwdINS6_IJSA_SC_SB_EEES9_SE_SG_Li256ELb0ELb1ELb1ELb0EEENS1_19SingleTileSchedulerILb0ELb1ELb1ELi128EEEEEEEEEvNT_6ParamsE,(.L_x_15 - _ZN7cutlass13device_kernelIN5flash11enable_sm90INS1_16FlashAttnFwdSm90INS1_25CollectiveMainloopFwdSm90ILi2EN4cute5tupleIJNS5_1CILi1EEES8_S8_EEENS6_IJNS7_ILi128EEENS7_ILi80EEENS7_ILi256EEEEEELi256ENS_6half_tEfNS_4arch4Sm90ELb1ELb0ELb0ELb0ELb1ELb0ELb0ELb1ELb1ELb1ELb1ELb0EEENS1_21CollectiveEpilogueFwdINS6_IJSA_SC_SB_EEES9_SE_SG_Li256ELb0ELb1ELb1ELb0EEENS1_19SingleTileSchedulerILb0ELb1ELb1ELi128EEEEEEEEEvNT_6ParamsE)
        .other          _ZN7cutlass13device_kernelIN5flash11enable_sm90INS1_16FlashAttnFwdSm90INS1_25CollectiveMainloopFwdSm90ILi2EN4cute5tupleIJNS5_1CILi1EEES8_S8_EEENS6_IJNS7_ILi128EEENS7_ILi80EEENS7_ILi256EEEEEELi256ENS_6half_tEfNS_4arch4Sm90ELb1ELb0ELb0ELb0ELb1ELb0ELb0ELb1ELb1ELb1ELb1ELb0EEENS1_21CollectiveEpilogueFwdINS6_IJSA_SC_SB_EEES9_SE_SG_Li256ELb0ELb1ELb1ELb0EEENS1_19SingleTileSchedulerILb0ELb1ELb1ELi128EEEEEEEEEvNT_6ParamsE,@"STO_CUDA_ENTRY STV_DEFAULT"
_ZN7cutlass13device_kernelIN5flash11enable_sm90INS1_16FlashAttnFwdSm90INS1_25CollectiveMainloopFwdSm90ILi2EN4cute5tupleIJNS5_1CILi1EEES8_S8_EEENS6_IJNS7_ILi128EEENS7_ILi80EEENS7_ILi256EEEEEELi256ENS_6half_tEfNS_4arch4Sm90ELb1ELb0ELb0ELb0ELb1ELb0ELb0ELb1ELb1ELb1ELb1ELb0EEENS1_21CollectiveEpilogueFwdINS6_IJSA_SC_SB_EEES9_SE_SG_Li256ELb0ELb1ELb1ELb0EEENS1_19SingleTileSchedulerILb0ELb1ELb1ELi128EEEEEEEEEvNT_6ParamsE:
[----:B------:R-:W-:Y:S01]  /*0000*/  LDC R1, c[0x0][0x37c] ;  /* 0x0000df00ff017b82 */ /* 0x000fe20000000800 */
[----:B------:R-:W-:Y:S05]  /*0010*/  EXIT ;  /* 0x000000000000794d */ /* 0x000fea0003800000 */
.L_x_6:
        /* <DEDUP_REMOVED lines=14> */
.L_x_15:


//--------------------- .text._ZN7cutlass13device_kernelIN5flash11enable_sm90INS1_16FlashAttnFwdSm90INS1_25CollectiveMainloopFwdSm90ILi2EN4cute5tupleIJNS5_1CILi1EEES8_S8_EEENS6_IJNS7_ILi128EEENS7_ILi80EEENS7_ILi256EEEEEELi256ENS_6half_tEfNS_4arch4Sm90ELb1ELb0ELb0ELb1ELb1ELb0ELb0ELb1ELb1ELb1ELb1ELb0EEENS1_21CollectiveEpilogueFwdINS6_IJSA_SC_SB_EEES9_SE_SG_Li256ELb1ELb1ELb1ELb0EEENS1_36VarlenDynamicPersistentTileSchedulerILi128ELi80ELi256ELi128ELb1ELb1ELb1ELb1ELb1ELb1EEEEEEEEEvNT_6ParamsE --------------------------
	.section	.text._ZN7cutlass13device_kernelIN5flash11enable_sm90INS1_16FlashAttnFwdSm90INS1_25CollectiveMainloopFwdSm90ILi2EN4cute5tupleIJNS5_1CILi1EEES8_S8_EEENS6_IJNS7_ILi128EEENS7_ILi80EEENS7_ILi256EEEEEELi256ENS_6half_tEfNS_4arch4Sm90ELb1ELb0ELb0ELb1ELb1ELb0ELb0ELb1ELb1ELb1ELb1ELb0EEENS1_21CollectiveEpilogueFwdINS6_IJSA_SC_SB_EEES9_SE_SG_Li256ELb1ELb1ELb1ELb0EEENS1_36VarlenDynamicPersistentTileSchedulerILi128ELi80ELi256ELi128ELb1ELb1ELb1ELb1ELb1ELb1EEEEEEEEEvNT_6ParamsE,"ax",@progbits
	.align	128
.text._ZN7cutlass13device_kernelIN5flash11enable_sm90INS1_16FlashAttnFwdSm90INS1_25CollectiveMainloopFwdSm90ILi2EN4cute5tupleIJNS5_1CILi1EEES8_S8_EEENS6_IJNS7_ILi128EEENS7_ILi80EEENS7_ILi256EEEEEELi256ENS_6half_tEfNS_4arch4Sm90ELb1ELb0ELb0ELb1ELb1ELb0ELb0ELb1ELb1ELb1ELb1ELb0EEENS1_21CollectiveEpilogueFwdINS6_IJSA_SC_SB_EEES9_SE_SG_Li256ELb1ELb1ELb1ELb0EEENS1_36VarlenDynamicPersistentTileSchedulerILi128ELi80ELi256ELi128ELb1ELb1ELb1ELb1ELb1ELb1EEEEEEEEEvNT_6ParamsE:
        .type           _ZN7cutlass13device_kernelIN5flash11enable_sm90INS1_16FlashAttnFwdSm90INS1_25CollectiveMainloopFwdSm90ILi2EN4cute5tupleIJNS5_1CILi1EEES8_S8_EEENS6_IJNS7_ILi128EEENS7_ILi80EEENS7_ILi256EEEEEELi256ENS_6half_tEfNS_4arch4Sm90ELb1ELb0ELb0ELb1ELb1ELb0ELb0ELb1ELb1ELb1ELb1ELb0EEENS1_21CollectiveEpilogueFwdINS6_IJSA_SC_SB_EEES9_SE_SG_Li256ELb1ELb1ELb1ELb0EEENS1_36VarlenDynamicPersistentTileSchedulerILi128ELi80ELi256ELi128ELb1ELb1ELb1ELb1ELb1ELb1EEEEEEEEEvNT_6ParamsE,@function
        .size           _ZN7cutlass13device_kernelIN5flash11enable_sm90INS1_16FlashAttnFwdSm90INS1_25CollectiveMainloopFwdSm90ILi2EN4cute5tupleIJNS5_1CILi1EEES8_S8_EEENS6_IJNS7_ILi128EEENS7_ILi80EEENS7_ILi256EEEEEELi256ENS_6half_tEfNS_4arch4Sm90ELb1ELb0ELb0ELb1ELb1ELb0ELb0ELb1ELb1ELb1ELb1ELb0EEENS1_21CollectiveEpilogueFwdINS6_IJSA_SC_SB_EEES9_SE_SG_Li256ELb1ELb1ELb1ELb0EEENS1_36VarlenDynamicPersistentTileSchedulerILi128ELi80ELi256ELi128ELb1ELb1ELb1ELb1ELb1ELb1EEEEEEEEEvNT_6ParamsE,(.L_x_16 - _ZN7cutlass13device_kernelIN5flash11enable_sm90INS1_16FlashAttnFwdSm90INS1_25CollectiveMainloopFwdSm90ILi2EN4cute5tupleIJNS5_1CILi1EEES8_S8_EEENS6_IJNS7_ILi128EEENS7_ILi80EEENS7_ILi256EEEEEELi256ENS_6half_tEfNS_4arch4Sm90ELb1ELb0ELb0ELb1ELb1ELb0ELb0ELb1ELb1ELb1ELb1ELb0EEENS1_21CollectiveEpilogueFwdINS6_IJSA_SC_SB_EEES9_SE_SG_Li256ELb1ELb1ELb1ELb0EEENS1_36VarlenDynamicPersistentTileSchedulerILi128ELi80ELi256ELi128ELb1ELb1ELb1ELb1ELb1ELb1EEEEEEEEEvNT_6ParamsE)
        .other          _ZN7cutlass13device_kernelIN5flash11enable_sm90INS1_16FlashAttnFwdSm90INS1_25CollectiveMainloopFwdSm90ILi2EN4cute5tupleIJNS5_1CILi1EEES8_S8_EEENS6_IJNS7_ILi128EEENS7_ILi80EEENS7_ILi256EEEEEELi256ENS_6half_tEfNS_4arch4Sm90ELb1ELb0ELb0ELb1ELb1ELb0ELb0ELb1ELb1ELb1ELb1ELb0EEENS1_21CollectiveEpilogueFwdINS6_IJSA_SC_SB_EEES9_SE_SG_Li256ELb1ELb1ELb1ELb0EEENS1_36VarlenDynamicPersistentTileSchedulerILi128ELi80ELi256ELi128ELb1ELb1ELb1ELb1ELb1ELb1EEEEEEEEEvNT_6ParamsE,@"STO_CUDA_ENTRY STV_DEFAULT"
_ZN7cutlass13device_kernelIN5flash11enable_sm90INS1_16FlashAttnFwdSm90INS1_25CollectiveMainloopFwdSm90ILi2EN4cute5tupleIJNS5_1CILi1EEES8_S8_EEENS6_IJNS7_ILi128EEENS7_ILi80EEENS7_ILi256EEEEEELi256ENS_6half_tEfNS_4arch4Sm90ELb1ELb0ELb0ELb1ELb1ELb0ELb0ELb1ELb1ELb1ELb1ELb0EEENS1_21CollectiveEpilogueFwdINS6_IJSA_SC_SB_EEES9_SE_SG_Li256ELb1ELb1ELb1ELb0EEENS1_36VarlenDynamicPersistentTileSchedulerILi128ELi80ELi256ELi128ELb1ELb1ELb1ELb1ELb1ELb1EEEEEEEEEvNT_6ParamsE:
[----:B------:R-:W-:Y:S01]  /*0000*/  LDC R1, c[0x0][0x37c] ;  /* 0x0000df00ff017b82 */ /* 0x000fe20000000800 */
[----:B------:R-:W-:Y:S05]  /*0010*/  EXIT ;  /* 0x000000000000794d */ /* 0x000fea0003800000 */
.L_x_7:
        /* <DEDUP_REMOVED lines=14> */
.L_x_16:


//--------------------- .text._ZN7cutlass13device_kernelIN5flash11enable_sm90INS1_16FlashAttnFwdSm90INS1_25CollectiveMainloopFwdSm90ILi2EN4cute5tupleIJNS5_1CILi1EEES8_S8_EEENS6_IJNS7_ILi128EEENS7_ILi80EEENS7_ILi256EEEEEELi256ENS_6half_tEfNS_4arch4Sm90ELb1ELb0ELb0ELb1ELb1ELb1ELb0ELb1ELb1ELb1ELb1ELb0EEENS1_21CollectiveEpilogueFwdINS6_IJSA_SC_SB_EEES9_SE_SG_Li256ELb1ELb1ELb1ELb0EEENS1_36VarlenDynamicPersistentTileSchedulerILi128ELi80ELi256ELi128ELb1ELb1ELb1ELb1ELb1ELb1EEEEEEEEEvNT_6ParamsE --------------------------
	.section	.text._ZN7cutlass13device_kernelIN5flash11enable_sm90INS1_16FlashAttnFwdSm90INS1_25CollectiveMainloopFwdSm90ILi2EN4cute5tupleIJNS5_1CILi1EEES8_S8_EEENS6_IJNS7_ILi128EEENS7_ILi80EEENS7_ILi256EEEEEELi256ENS_6half_tEfNS_4arch4Sm90ELb1ELb0ELb0ELb1ELb1ELb1ELb0ELb1ELb1ELb1ELb1ELb0EEENS1_21CollectiveEpilogueFwdINS6_IJSA_SC_SB_EEES9_SE_SG_Li256ELb1ELb1ELb1ELb0EEENS1_36VarlenDynamicPersistentTileSchedulerILi128ELi80ELi256ELi128ELb1ELb1ELb1ELb1ELb1ELb1EEEEEEEEEvNT_6ParamsE,"ax",@progbits
	.align	128
.text._ZN7cutlass13device_kernelIN5flash11enable_sm90INS1_16FlashAttnFwdSm90INS1_25CollectiveMainloopFwdSm90ILi2EN4cute5tupleIJNS5_1CILi1EEES8_S8_EEENS6_IJNS7_ILi128EEENS7_ILi80EEENS7_ILi256EEEEEELi256ENS_6half_tEfNS_4arch4Sm90ELb1ELb0ELb0ELb1ELb1ELb1ELb0ELb1ELb1ELb1ELb1ELb0EEENS1_21CollectiveEpilogueFwdINS6_IJSA_SC_SB_EEES9_SE_SG_Li256ELb1ELb1ELb1ELb0EEENS1_36VarlenDynamicPersistentTileSchedulerILi128ELi80ELi256ELi128ELb1ELb1ELb1ELb1ELb1ELb1EEEEEEEEEvNT_6ParamsE:
        .type           _ZN7cutlass13device_kernelIN5flash11enable_sm90INS1_16FlashAttnFwdSm90INS1_25CollectiveMainloopFwdSm90ILi2EN4cute5tupleIJNS5_1CILi1EEES8_S8_EEENS6_IJNS7_ILi128EEENS7_ILi80EEENS7_ILi256EEEEEELi256ENS_6half_tEfNS_4arch4Sm90ELb1ELb0ELb0ELb1ELb1ELb1ELb0ELb1ELb1ELb1ELb1ELb0EEENS1_21CollectiveEpilogueFwdINS6_IJSA_SC_SB_EEES9_SE_SG_Li256ELb1ELb1ELb1ELb0EEENS1_36VarlenDynamicPersistentTileSchedulerILi128ELi80ELi256ELi128ELb1ELb1ELb1ELb1ELb1ELb1EEEEEEEEEvNT_6ParamsE,@function
        .size           _ZN7cutlass13device_kernelIN5flash11enable_sm90INS1_16FlashAttnFwdSm90INS1_25CollectiveMainloopFwdSm90ILi2EN4cute5tupleIJNS5_1CILi1EEES8_S8_EEENS6_IJNS7_ILi128EEENS7_ILi80EEENS7_ILi256EEEEEELi256ENS_6half_tEfNS_4arch4Sm90ELb1ELb0ELb0ELb1ELb1ELb1ELb0ELb1ELb1ELb1ELb1ELb0EEENS1_21CollectiveEpilogueFwdINS6_IJSA_SC_SB_EEES9_SE_SG_Li256ELb1ELb1ELb1ELb0EEENS1_36VarlenDynamicPersistentTileSchedulerILi128ELi80ELi256ELi128ELb1ELb1ELb1ELb1ELb1ELb1EEEEEEEEEvNT_6ParamsE,(.L_x_17 - _ZN7cutlass13device_kernelIN5flash11enable_sm90INS1_16FlashAttnFwdSm90INS1_25CollectiveMainloopFwdSm90ILi2EN4cute5tupleIJNS5_1CILi1EEES8_S8_EEENS6_IJNS7_ILi128EEENS7_ILi80EEENS7_ILi256EEEEEELi256ENS_6half_tEfNS_4arch4Sm90ELb1ELb0ELb0ELb1ELb1ELb1ELb0ELb1ELb1ELb1ELb1ELb0EEENS1_21CollectiveEpilogueFwdINS6_IJSA_SC_SB_EEES9_SE_SG_Li256ELb1ELb1ELb1ELb0EEENS1_36VarlenDynamicPersistentTileSchedulerILi128ELi80ELi256ELi128ELb1ELb1ELb1ELb1ELb1ELb1EEEEEEEEEvNT_6ParamsE)
        .other          _ZN7cutlass13device_kernelIN5flash11enable_sm90INS1_16FlashAttnFwdSm90INS1_25CollectiveMainloopFwdSm90ILi2EN4cute5tupleIJNS5_1CILi1EEES8_S8_EEENS6_IJNS7_ILi128EEENS7_ILi80EEENS7_ILi256EEEEEELi256ENS_6half_tEfNS_4arch4Sm90ELb1ELb0ELb0ELb1ELb1ELb1ELb0ELb1ELb1ELb1ELb1ELb0EEENS1_21CollectiveEpilogueFwdINS6_IJSA_SC_SB_EEES9_SE_SG_Li256ELb1ELb1ELb1ELb0EEENS1_36VarlenDynamicPersistentTileSchedulerILi128ELi80ELi256ELi128ELb1ELb1ELb1ELb1ELb1ELb1EEEEEEEEEvNT_6ParamsE,@"STO_CUDA_ENTRY STV_DEFAULT"
_ZN7cutlass13device_kernelIN5flash11enable_sm90INS1_16FlashAttnFwdSm90INS1_25CollectiveMainloopFwdSm90ILi2EN4cute5tupleIJNS5_1CILi1EEES8_S8_EEENS6_IJNS7_ILi128EEENS7_ILi80EEENS7_ILi256EEEEEELi256ENS_6half_tEfNS_4arch4Sm90ELb1ELb0ELb0ELb1ELb1ELb1ELb0ELb1ELb1ELb1ELb1ELb0EEENS1_21CollectiveEpilogueFwdINS6_IJSA_SC_SB_EEES9_SE_SG_Li256ELb1ELb1ELb1ELb0EEENS1_36VarlenDynamicPersistentTileSchedulerILi128ELi80ELi256ELi128ELb1ELb1ELb1ELb1ELb1ELb1EEEEEEEEEvNT_6ParamsE:
[----:B------:R-:W-:Y:S01]  /*0000*/  LDC R1, c[0x0][0x37c] ;  /* 0x0000df00ff017b82 */ /* 0x000fe20000000800 */
[----:B------:R-:W-:Y:S05]  /*0010*/  EXIT ;  /* 0x000000000000794d */ /* 0x000fea0003800000 */
.L_x_8:
        /* <DEDUP_REMOVED lines=14> */
.L_x_17:


//--------------------- .nv.shared.reserved.0     --------------------------
	.section	.nv.shared.reserved.0,"aw",@nobits
	.weak		__nv_reservedSMEM_offset_0_alias
	.size		__nv_reservedSMEM_offset_0_alias, 0, 64
	.other		__nv_reservedSMEM_offset_0_alias,@"STO_CUDA_RESERVED_SHARED STV_DEFAULT"
__nv_reservedSMEM_offset_0_alias:
	.zero		0
	.zero		64


//--------------------- .nv.global                --------------------------
	.section	.nv.global,"aw",@nobits
.nv.global:
	.type		_ZN78_INTERNAL_435ebb03_42_flash_fwd_hdim256_fp16_paged_split_sm90_cu_e763cb1e_35254cute1_E,@object
	.size		_ZN78_INTERNAL_435ebb03_42_flash_fwd_hdim256_fp16_paged_split_sm90_cu_e763cb1e_35254cute1_E,(_ZN78_INTERNAL_435ebb03_42_flash_fwd_hdim256_fp16_paged_split_sm90_cu_e763cb1e_35254cuda3std3__45__cpo6cbeginE - _ZN78_INTERNAL_435ebb03_42_flash_fwd_hdim256_fp16_paged_split_sm90_cu_e763cb1e_35254cute1_E)
_ZN78_INTERNAL_435ebb03_42_flash_fwd_hdim256_fp16_paged_split_sm90_cu_e763cb1e_35254cute1_E:
	.zero		1
	.type		_ZN78_INTERNAL_435ebb03_42_flash_fwd_hdim256_fp16_paged_split_sm90_cu_e763cb1e_35254cuda3std3__45__cpo6cbeginE,@object
	.size		_ZN78_INTERNAL_435ebb03_42_flash_fwd_hdim256_fp16_paged_split_sm90_cu_e763cb1e_35254cuda3std3__45__cpo6cbeginE,(_ZN78_INTERNAL_435ebb03_42_flash_fwd_hdim256_fp16_paged_split_sm90_cu_e763cb1e_35254cuda3std3__48in_placeE - _ZN78_INTERNAL_435ebb03_42_flash_fwd_hdim256_fp16_paged_split_sm90_cu_e763cb1e_35254cuda3std3__45__cpo6cbeginE)
_ZN78_INTERNAL_435ebb03_42_flash_fwd_hdim256_fp16_paged_split_sm90_cu_e763cb1e_35254cuda3std3__45__cpo6cbeginE:
	.zero		1
	.type		_ZN78_INTERNAL_435ebb03_42_flash_fwd_hdim256_fp16_paged_split_sm90_cu_e763cb1e_35254cuda3std3__48in_placeE,@object
	.size		_ZN78_INTERNAL_435ebb03_42_flash_fwd_hdim256_fp16_paged_split_sm90_cu_e763cb1e_35254cuda3std3__48in_placeE,(_ZN78_INTERNAL_435ebb03_42_flash_fwd_hdim256_fp16_paged_split_sm90_cu_e763cb1e_35254cuda3std6ranges3__45__cpo9iter_moveE - _ZN78_INTERNAL_435ebb03_42_flash_fwd_hdim256_fp16_paged_split_sm90_cu_e763cb1e_35254cuda3std3__48in_placeE)
_ZN78_INTERNAL_435ebb03_42_flash_fwd_hdim256_fp16_paged_split_sm90_cu_e763cb1e_35254cuda3std3__48in_placeE:
	.zero		1
	.type		_ZN78_INTERNAL_435ebb03_42_flash_fwd_hdim256_fp16_paged_split_sm90_cu_e763cb1e_35254cuda3std6ranges3__45__cpo9iter_moveE,@object
	.size		_ZN78_INTERNAL_435ebb03_42_flash_fwd_hdim256_fp16_paged_split_sm90_cu_e763cb1e_35254cuda3std6ranges3__45__cpo9iter_moveE,(_ZN78_INTERNAL_435ebb03_42_flash_fwd_hdim256_fp16_paged_split_sm90_cu_e763cb1e_35254cuda3std3__45__cpo5beginE - _ZN78_INTERNAL_435ebb03_42_flash_fwd_hdim256_fp16_paged_split_sm90_cu_e763cb1e_35254cuda3std6ranges3__45__cpo9iter_moveE)
_ZN78_INTERNAL_435ebb03_42_flash_fwd_hdim256_fp16_paged_split_sm90_cu_e763cb1e_35254cuda3std6ranges3__45__cpo9iter_moveE:
	.zero		1
	.type		_ZN78_INTERNAL_435ebb03_42_flash_fwd_hdim256_fp16_paged_split_sm90_cu_e763cb1e_35254cuda3std3__45__cpo5beginE,@object
	.size		_ZN78_INTERNAL_435ebb03_42_flash_fwd_hdim256_fp16_paged_split_sm90_cu_e763cb1e_35254cuda3std3__45__cpo5beginE,(_ZN78_INTERNAL_435ebb03_42_flash_fwd_hdim256_fp16_paged_split_sm90_cu_e763cb1e_35254cuda3std3__480_GLOBAL__N__435ebb03_42_flash_fwd_hdim256_fp16_paged_split_sm90_cu_e763cb1e_35256ignoreE - _ZN78_INTERNAL_435ebb03_42_flash_fwd_hdim256_fp16_paged_split_sm90_cu_e763cb1e_35254cuda3std3__45__cpo5beginE)
_ZN78_INTERNAL_435ebb03_42_flash_fwd_hdim256_fp16_paged_split_sm90_cu_e763cb1e_35254cuda3std3__45__cpo5beginE:
	.zero		1
	.type		_ZN78_INTERNAL_435ebb03_42_flash_fwd_hdim256_fp16_paged_split_sm90_cu_e763cb1e_35254cuda3std3__480_GLOBAL__N__435ebb03_42_flash_fwd_hdim256_fp16_paged_split_sm90_cu_e763cb1e_35256ignoreE,@object
	.size		_ZN78_INTERNAL_435ebb03_42_flash_fwd_hdim256_fp16_paged_split_sm90_cu_e763cb1e_35254cuda3std3__480_GLOBAL__N__435ebb03_42_flash_fwd_hdim256_fp16_paged_split_sm90_cu_e763cb1e_35256ignoreE,(_ZN78_INTERNAL_435ebb03_42_flash_fwd_hdim256_fp16_paged_split_sm90_cu_e763cb1e_35254cute7productE - _ZN78_INTERNAL_435ebb03_42_flash_fwd_hdim256_fp16_paged_split_sm90_cu_e763cb1e_35254cuda3std3__480_GLOBAL__N__435ebb03_42_flash_fwd_hdim256_fp16_paged_split_sm90_cu_e763cb1e_35256ignoreE)
_ZN78_INTERNAL_435ebb03_42_flash_fwd_hdim256_fp16_paged_split_sm90_cu_e763cb1e_35254cuda3std3__480_GLOBAL__N__435ebb03_42_flash_fwd_hdim256_fp16_paged_split_sm90_cu_e763cb1e_35256ignoreE:
	.zero		1
	.type		_ZN78_INTERNAL_435ebb03_42_flash_fwd_hdim256_fp16_paged_split_sm90_cu_e763cb1e_35254cute7productE,@object
	.size		_ZN78_INTERNAL_435ebb03_42_flash_fwd_hdim256_fp16_paged_split_sm90_cu_e763cb1e_35254cute7productE,(_ZN78_INTERNAL_435ebb03_42_flash_fwd_hdim256_fp16_paged_split_sm90_cu_e763cb1e_35254cuda3std3__45__cpo3endE - _ZN78_INTERNAL_435ebb03_42_flash_fwd_hdim256_fp16_paged_split_sm90_cu_e763cb1e_35254cute7productE)
_ZN78_INTERNAL_435ebb03_42_flash_fwd_hdim256_fp16_paged_split_sm90_cu_e763cb1e_35254cute7productE:
	.zero		1
	.type		_ZN78_INTERNAL_435ebb03_42_flash_fwd_hdim256_fp16_paged_split_sm90_cu_e763cb1e_35254cuda3std3__45__cpo3endE,@object
	.size		_ZN78_INTERNAL_435ebb03_42_flash_fwd_hdim256_fp16_paged_split_sm90_cu_e763cb1e_35254cuda3std3__45__cpo3endE,(_ZN78_INTERNAL_435ebb03_42_flash_fwd_hdim256_fp16_paged_split_sm90_cu_e763cb1e_35254cuda3std3__419piecewise_constructE - _ZN78_INTERNAL_435ebb03_42_flash_fwd_hdim256_fp16_paged_split_sm90_cu_e763cb1e_35254cuda3std3__45__cpo3endE)
_ZN78_INTERNAL_435ebb03_42_flash_fwd_hdim256_fp16_paged_split_sm90_cu_e763cb1e_35254cuda3std3__45__cpo3endE:
	.zero		1
	.type		_ZN78_INTERNAL_435ebb03_42_flash_fwd_hdim256_fp16_paged_split_sm90_cu_e763cb1e_35254cuda3std3__419piecewise_constructE,@object
	.size		_ZN78_INTERNAL_435ebb03_42_flash_fwd_hdim256_fp16_paged_split_sm90_cu_e763cb1e_35254cuda3std3__419piecewise_constructE,(_ZN78_INTERNAL_435ebb03_42_flash_fwd_hdim256_fp16_paged_split_sm90_cu_e763cb1e_35254cuda3std3__45__cpo4cendE - _ZN78_INTERNAL_435ebb03_42_flash_fwd_hdim256_fp16_paged_split_sm90_cu_e763cb1e_35254cuda3std3__419piecewise_constructE)
_ZN78_INTERNAL_435ebb03_42_flash_fwd_hdim256_fp16_paged_split_sm90_cu_e763cb1e_35254cuda3std3__419piecewise_constructE:
	.zero		1
	.type		_ZN78_INTERNAL_435ebb03_42_flash_fwd_hdim256_fp16_paged_split_sm90_cu_e763cb1e_35254cuda3std3__45__cpo4cendE,@object
	.size		_ZN78_INTERNAL_435ebb03_42_flash_fwd_hdim256_fp16_paged_split_sm90_cu_e763cb1e_35254cuda3std3__45__cpo4cendE,(_ZN78_INTERNAL_435ebb03_42_flash_fwd_hdim256_fp16_paged_split_sm90_cu_e763cb1e_35254cuda3std6ranges3__45__cpo4swapE - _ZN78_INTERNAL_435ebb03_42_flash_fwd_hdim256_fp16_paged_split_sm90_cu_e763cb1e_35254cuda3std3__45__cpo4cendE)
_ZN78_INTERNAL_435ebb03_42_flash_fwd_hdim256_fp16_paged_split_sm90_cu_e763cb1e_35254cuda3std3__45__cpo4cendE:
	.zero		1
	.type		_ZN78_INTERNAL_435ebb03_42_flash_fwd_hdim256_fp16_paged_split_sm90_cu_e763cb1e_35254cuda3std6ranges3__45__cpo4swapE,@object
	.size		_ZN78_INTERNAL_435ebb03_42_flash_fwd_hdim256_fp16_paged_split_sm90_cu_e763cb1e_35254cuda3std6ranges3__45__cpo4swapE,(.L_7 - _ZN78_INTERNAL_435ebb03_42_flash_fwd_hdim256_fp16_paged_split_sm90_cu_e763cb1e_35254cuda3std6ranges3__45__cpo4swapE)
_ZN78_INTERNAL_435ebb03_42_flash_fwd_hdim256_fp16_paged_split_sm90_cu_e763cb1e_35254cuda3std6ranges3__45__cpo4swapE:
	.zero		1
.L_7:


//--------------------- .nv.constant0._ZN7cutlass13device_kernelIN5flash11enable_sm90INS1_16FlashAttnFwdSm90INS1_25CollectiveMainloopFwdSm90ILi2EN4cute5tupleIJNS5_1CILi1EEES8_S8_EEENS6_IJNS7_ILi128EEENS7_ILi80EEENS7_ILi256EEEEEELi256ENS_6half_tEfNS_4arch4Sm90ELb0ELb0ELb0ELb0ELb1ELb0ELb0ELb1ELb1ELb1ELb1ELb0EEENS1_21CollectiveEpilogueFwdINS6_IJSA_SC_SB_EEES9_SE_SG_Li256ELb0ELb1ELb1ELb0EEENS1_19SingleTileSchedulerILb0ELb1ELb1ELi128EEEEEEEEEvNT_6ParamsE --------------------------
	.section	.nv.constant0._ZN7cutlass13device_kernelIN5flash11enable_sm90INS1_16FlashAttnFwdSm90INS1_25CollectiveMainloopFwdSm90ILi2EN4cute5tupleIJNS5_1CILi1EEES8_S8_EEENS6_IJNS7_ILi128EEENS7_ILi80EEENS7_ILi256EEEEEELi256ENS_6half_tEfNS_4arch4Sm90ELb0ELb0ELb0ELb0ELb1ELb0ELb0ELb1ELb1ELb1ELb1ELb0EEENS1_21CollectiveEpilogueFwdINS6_IJSA_SC_SB_EEES9_SE_SG_Li256ELb0ELb1ELb1ELb0EEENS1_19SingleTileSchedulerILb0ELb1ELb1ELi128EEEEEEEEEvNT_6ParamsE,"a",@progbits
	.sectionflags	@""
	.align	4
.nv.constant0._ZN7cutlass13device_kernelIN5flash11enable_sm90INS1_16FlashAttnFwdSm90INS1_25CollectiveMainloopFwdSm90ILi2EN4cute5tupleIJNS5_1CILi1EEES8_S8_EEENS6_IJNS7_ILi128EEENS7_ILi80EEENS7_ILi256EEEEEELi256ENS_6half_tEfNS_4arch4Sm90ELb0ELb0ELb0ELb0ELb1ELb0ELb0ELb1ELb1ELb1ELb1ELb0EEENS1_21CollectiveEpilogueFwdINS6_IJSA_SC_SB_EEES9_SE_SG_Li256ELb0ELb1ELb1ELb0EEENS1_19SingleTileSchedulerILb0ELb1ELb1ELi128EEEEEEEEEvNT_6ParamsE:
	.zero		3456


//--------------------- .nv.constant0._ZN7cutlass13device_kernelIN5flash11enable_sm90INS1_16FlashAttnFwdSm90INS1_25CollectiveMainloopFwdSm90ILi2EN4cute5tupleIJNS5_1CILi1EEES8_S8_EEENS6_IJNS7_ILi128EEENS7_ILi80EEENS7_ILi256EEEEEELi256ENS_6half_tEfNS_4arch4Sm90ELb0ELb0ELb0ELb1ELb1ELb0ELb0ELb1ELb1ELb1ELb1ELb0EEENS1_21CollectiveEpilogueFwdINS6_IJSA_SC_SB_EEES9_SE_SG_Li256ELb1ELb1ELb1ELb0EEENS1_36VarlenDynamicPersistentTileSchedulerILi128ELi80ELi256ELi128ELb1ELb1ELb1ELb0ELb1ELb1EEEEEEEEEvNT_6ParamsE --------------------------
	.section	.nv.constant0._ZN7cutlass13device_kernelIN5flash11enable_sm90INS1_16FlashAttnFwdSm90INS1_25CollectiveMainloopFwdSm90ILi2EN4cute5tupleIJNS5_1CILi1EEES8_S8_EEENS6_IJNS7_ILi128EEENS7_ILi80EEENS7_ILi256EEEEEELi256ENS_6half_tEfNS_4arch4Sm90ELb0ELb0ELb0ELb1ELb1ELb0ELb0ELb1ELb1ELb1ELb1ELb0EEENS1_21CollectiveEpilogueFwdINS6_IJSA_SC_SB_EEES9_SE_SG_Li256ELb1ELb1ELb1ELb0EEENS1_36VarlenDynamicPersistentTileSchedulerILi128ELi80ELi256ELi128ELb1ELb1ELb1ELb0ELb1ELb1EEEEEEEEEvNT_6ParamsE,"a",@progbits
	.sectionflags	@""
	.align	4
.nv.constant0._ZN7cutlass13device_kernelIN5flash11enable_sm90INS1_16FlashAttnFwdSm90INS1_25CollectiveMainloopFwdSm90ILi2EN4cute5tupleIJNS5_1CILi1EEES8_S8_EEENS6_IJNS7_ILi128EEENS7_ILi80EEENS7_ILi256EEEEEELi256ENS_6half_tEfNS_4arch4Sm90ELb0ELb0ELb0ELb1ELb1ELb0ELb0ELb1ELb1ELb1ELb1ELb0EEENS1_21CollectiveEpilogueFwdINS6_IJSA_SC_SB_EEES9_SE_SG_Li256ELb1ELb1ELb1ELb0EEENS1_36VarlenDynamicPersistentTileSchedulerILi128ELi80ELi256ELi128ELb1ELb1ELb1ELb0ELb1ELb1EEEEEEEEEvNT_6ParamsE:
	.zero		3584


//--------------------- .nv.constant0._ZN7cutlass13device_kernelIN5flash11enable_sm90INS1_16FlashAttnFwdSm90INS1_25CollectiveMainloopFwdSm90ILi2EN4cute5tupleIJNS5_1CILi1EEES8_S8_EEENS6_IJNS7_ILi128EEENS7_ILi80EEENS7_ILi256EEEEEELi256ENS_6half_tEfNS_4arch4Sm90ELb0ELb0ELb0ELb1ELb1ELb1ELb0ELb1ELb1ELb1ELb1ELb0EEENS1_21CollectiveEpilogueFwdINS6_IJSA_SC_SB_EEES9_SE_SG_Li256ELb1ELb1ELb1ELb0EEENS1_36VarlenDynamicPersistentTileSchedulerILi128ELi80ELi256ELi128ELb1ELb1ELb1ELb0ELb1ELb1EEEEEEEEEvNT_6ParamsE --------------------------
	.section	.nv.constant0._ZN7cutlass13device_kernelIN5flash11enable_sm90INS1_16FlashAttnFwdSm90INS1_25CollectiveMainloopFwdSm90ILi2EN4cute5tupleIJNS5_1CILi1EEES8_S8_EEENS6_IJNS7_ILi128EEENS7_ILi80EEENS7_ILi256EEEEEELi256ENS_6half_tEfNS_4arch4Sm90ELb0ELb0ELb0ELb1ELb1ELb1ELb0ELb1ELb1ELb1ELb1ELb0EEENS1_21CollectiveEpilogueFwdINS6_IJSA_SC_SB_EEES9_SE_SG_Li256ELb1ELb1ELb1ELb0EEENS1_36VarlenDynamicPersistentTileSchedulerILi128ELi80ELi256ELi128ELb1ELb1ELb1ELb0ELb1ELb1EEEEEEEEEvNT_6ParamsE,"a",@progbits
	.sectionflags	@""
	.align	4
.nv.constant0._ZN7cutlass13device_kernelIN5flash11enable_sm90INS1_16FlashAttnFwdSm90INS1_25CollectiveMainloopFwdSm90ILi2EN4cute5tupleIJNS5_1CILi1EEES8_S8_EEENS6_IJNS7_ILi128EEENS7_ILi80EEENS7_ILi256EEEEEELi256ENS_6half_tEfNS_4arch4Sm90ELb0ELb0ELb0ELb1ELb1ELb1ELb0ELb1ELb1ELb1ELb1ELb0EEENS1_21CollectiveEpilogueFwdINS6_IJSA_SC_SB_EEES9_SE_SG_Li256ELb1ELb1ELb1ELb0EEENS1_36VarlenDynamicPersistentTileSchedulerILi128ELi80ELi256ELi128ELb1ELb1ELb1ELb0ELb1ELb1EEEEEEEEEvNT_6ParamsE:
	.zero		3584


//--------------------- .nv.constant0._ZN7cutlass13device_kernelIN5flash11enable_sm90INS1_16FlashAttnFwdSm90INS1_25CollectiveMainloopFwdSm90ILi2EN4cute5tupleIJNS5_1CILi1EEES8_S8_EEENS6_IJNS7_ILi128EEENS7_ILi64EEENS7_ILi256EEEEEELi256ENS_6half_tEfNS_4arch4Sm90ELb0ELb1ELb0ELb0ELb1ELb0ELb0ELb1ELb1ELb1ELb1ELb0EEENS1_21CollectiveEpilogueFwdINS6_IJSA_SC_SB_EEES9_SE_SG_Li256ELb0ELb1ELb1ELb0EEENS1_19SingleTileSchedulerILb0ELb1ELb1ELi128EEEEEEEEEvNT_6ParamsE --------------------------
	.section	.nv.constant0._ZN7cutlass13device_kernelIN5flash11enable_sm90INS1_16FlashAttnFwdSm90INS1_25CollectiveMainloopFwdSm90ILi2EN4cute5tupleIJNS5_1CILi1EEES8_S8_EEENS6_IJNS7_ILi128EEENS7_ILi64EEENS7_ILi256EEEEEELi256ENS_6half_tEfNS_4arch4Sm90ELb0ELb1ELb0ELb0ELb1ELb0ELb0ELb1ELb1ELb1ELb1ELb0EEENS1_21CollectiveEpilogueFwdINS6_IJSA_SC_SB_EEES9_SE_SG_Li256ELb0ELb1ELb1ELb0EEENS1_19SingleTileSchedulerILb0ELb1ELb1ELi128EEEEEEEEEvNT_6ParamsE,"a",@progbits
	.sectionflags	@""
	.align	4
.nv.constant0._ZN7cutlass13device_kernelIN5flash11enable_sm90INS1_16FlashAttnFwdSm90INS1_25CollectiveMainloopFwdSm90ILi2EN4cute5tupleIJNS5_1CILi1EEES8_S8_EEENS6_IJNS7_ILi128EEENS7_ILi64EEENS7_ILi256EEEEEELi256ENS_6half_tEfNS_4arch4Sm90ELb0ELb1ELb0ELb0ELb1ELb0ELb0ELb1ELb1ELb1ELb1ELb0EEENS1_21CollectiveEpilogueFwdINS6_IJSA_SC_SB_EEES9_SE_SG_Li256ELb0ELb1ELb1ELb0EEENS1_19SingleTileSchedulerILb0ELb1ELb1ELi128EEEEEEEEEvNT_6ParamsE:
	.zero		3456


//--------------------- .nv.constant0._ZN7cutlass13device_kernelIN5flash11enable_sm90INS1_16FlashAttnFwdSm90INS1_25CollectiveMainloopFwdSm90ILi2EN4cute5tupleIJNS5_1CILi1EEES8_S8_EEENS6_IJNS7_ILi128EEENS7_ILi64EEENS7_ILi256EEEEEELi256ENS_6half_tEfNS_4arch4Sm90ELb0ELb1ELb0ELb1ELb1ELb0ELb0ELb1ELb1ELb1ELb1ELb0EEENS1_21CollectiveEpilogueFwdINS6_IJSA_SC_SB_EEES9_SE_SG_Li256ELb1ELb1ELb1ELb0EEENS1_36VarlenDynamicPersistentTileSchedulerILi128ELi64ELi256ELi128ELb1ELb1ELb1ELb1ELb0ELb1EEEEEEEEEvNT_6ParamsE --------------------------
	.section	.nv.constant0._ZN7cutlass13device_kernelIN5flash11enable_sm90INS1_16FlashAttnFwdSm90INS1_25CollectiveMainloopFwdSm90ILi2EN4cute5tupleIJNS5_1CILi1EEES8_S8_EEENS6_IJNS7_ILi128EEENS7_ILi64EEENS7_ILi256EEEEEELi256ENS_6half_tEfNS_4arch4Sm90ELb0ELb1ELb0ELb1ELb1ELb0ELb0ELb1ELb1ELb1ELb1ELb0EEENS1_21CollectiveEpilogueFwdINS6_IJSA_SC_SB_EEES9_SE_SG_Li256ELb1ELb1ELb1ELb0EEENS1_36VarlenDynamicPersistentTileSchedulerILi128ELi64ELi256ELi128ELb1ELb1ELb1ELb1ELb0ELb1EEEEEEEEEvNT_6ParamsE,"a",@progbits
	.sectionflags	@""
	.align	4
.nv.constant0._ZN7cutlass13device_kernelIN5flash11enable_sm90INS1_16FlashAttnFwdSm90INS1_25CollectiveMainloopFwdSm90ILi2EN4cute5tupleIJNS5_1CILi1EEES8_S8_EEENS6_IJNS7_ILi128EEENS7_ILi64EEENS7_ILi256EEEEEELi256ENS_6half_tEfNS_4arch4Sm90ELb0ELb1ELb0ELb1ELb1ELb0ELb0ELb1ELb1ELb1ELb1ELb0EEENS1_21CollectiveEpilogueFwdINS6_IJSA_SC_SB_EEES9_SE_SG_Li256ELb1ELb1ELb1ELb0EEENS1_36VarlenDynamicPersistentTileSchedulerILi128ELi64ELi256ELi128ELb1ELb1ELb1ELb1ELb0ELb1EEEEEEEEEvNT_6ParamsE:
	.zero		3584


//--------------------- .nv.constant0._ZN7cutlass13device_kernelIN5flash11enable_sm90INS1_16FlashAttnFwdSm90INS1_25CollectiveMainloopFwdSm90ILi2EN4cute5tupleIJNS5_1CILi1EEES8_S8_EEENS6_IJNS7_ILi128EEENS7_ILi64EEENS7_ILi256EEEEEELi256ENS_6half_tEfNS_4arch4Sm90ELb0ELb1ELb0ELb1ELb1ELb1ELb0ELb1ELb1ELb1ELb1ELb0EEENS1_21CollectiveEpilogueFwdINS6_IJSA_SC_SB_EEES9_SE_SG_Li256ELb1ELb1ELb1ELb0EEENS1_36VarlenDynamicPersistentTileSchedulerILi128ELi64ELi256ELi128ELb1ELb1ELb1ELb1ELb0ELb1EEEEEEEEEvNT_6ParamsE --------------------------
	.section	.nv.constant0._ZN7cutlass13device_kernelIN5flash11enable_sm90INS1_16FlashAttnFwdSm90INS1_25CollectiveMainloopFwdSm90ILi2EN4cute5tupleIJNS5_1CILi1EEES8_S8_EEENS6_IJNS7_ILi128EEENS7_ILi64EEENS7_ILi256EEEEEELi256ENS_6half_tEfNS_4arch4Sm90ELb0ELb1ELb0ELb1ELb1ELb1ELb0ELb1ELb1ELb1ELb1ELb0EEENS1_21CollectiveEpilogueFwdINS6_IJSA_SC_SB_EEES9_SE_SG_Li256ELb1ELb1ELb1ELb0EEENS1_36VarlenDynamicPersistentTileSchedulerILi128ELi64ELi256ELi128ELb1ELb1ELb1ELb1ELb0ELb1EEEEEEEEEvNT_6ParamsE,"a",@progbits
	.sectionflags	@""
	.align	4
.nv.constant0._ZN7cutlass13device_kernelIN5flash11enable_sm90INS1_16FlashAttnFwdSm90INS1_25CollectiveMainloopFwdSm90ILi2EN4cute5tupleIJNS5_1CILi1EEES8_S8_EEENS6_IJNS7_ILi128EEENS7_ILi64EEENS7_ILi256EEEEEELi256ENS_6half_tEfNS_4arch4Sm90ELb0ELb1ELb0ELb1ELb1ELb1ELb0ELb1ELb1ELb1ELb1ELb0EEENS1_21CollectiveEpilogueFwdINS6_IJSA_SC_SB_EEES9_SE_SG_Li256ELb1ELb1ELb1ELb0EEENS1_36VarlenDynamicPersistentTileSchedulerILi128ELi64ELi256ELi128ELb1ELb1ELb1ELb1ELb0ELb1EEEEEEEEEvNT_6ParamsE:
	.zero		3584


//--------------------- .nv.constant0._ZN7cutlass13device_kernelIN5flash11enable_sm90INS1_16FlashAttnFwdSm90INS1_25CollectiveMainloopFwdSm90ILi2EN4cute5tupleIJNS5_1CILi1EEES8_S8_EEENS6_IJNS7_ILi128EEENS7_ILi80EEENS7_ILi256EEEEEELi256ENS_6half_tEfNS_4arch4Sm90ELb1ELb0ELb0ELb0ELb1ELb0ELb0ELb1ELb1ELb1ELb1ELb0EEENS1_21CollectiveEpilogueFwdINS6_IJSA_SC_SB_EEES9_SE_SG_Li256ELb0ELb1ELb1ELb0EEENS1_19SingleTileSchedulerILb0ELb1ELb1ELi128EEEEEEEEEvNT_6ParamsE --------------------------
	.section	.nv.constant0._ZN7cutlass13device_kernelIN5flash11enable_sm90INS1_16FlashAttnFwdSm90INS1_25CollectiveMainloopFwdSm90ILi2EN4cute5tupleIJNS5_1CILi1EEES8_S8_EEENS6_IJNS7_ILi128EEENS7_ILi80EEENS7_ILi256EEEEEELi256ENS_6half_tEfNS_4arch4Sm90ELb1ELb0ELb0ELb0ELb1ELb0ELb0ELb1ELb1ELb1ELb1ELb0EEENS1_21CollectiveEpilogueFwdINS6_IJSA_SC_SB_EEES9_SE_SG_Li256ELb0ELb1ELb1ELb0EEENS1_19SingleTileSchedulerILb0ELb1ELb1ELi128EEEEEEEEEvNT_6ParamsE,"a",@progbits
	.sectionflags	@""
	.align	4
.nv.constant0._ZN7cutlass13device_kernelIN5flash11enable_sm90INS1_16FlashAttnFwdSm90INS1_25CollectiveMainloopFwdSm90ILi2EN4cute5tupleIJNS5_1CILi1EEES8_S8_EEENS6_IJNS7_ILi128EEENS7_ILi80EEENS7_ILi256EEEEEELi256ENS_6half_tEfNS_4arch4Sm90ELb1ELb0ELb0ELb0ELb1ELb0ELb0ELb1ELb1ELb1ELb1ELb0EEENS1_21CollectiveEpilogueFwdINS6_IJSA_SC_SB_EEES9_SE_SG_Li256ELb0ELb1ELb1ELb0EEENS1_19SingleTileSchedulerILb0ELb1ELb1ELi128EEEEEEEEEvNT_6ParamsE:
	.zero		3456


//--------------------- .nv.constant0._ZN7cutlass13device_kernelIN5flash11enable_sm90INS1_16FlashAttnFwdSm90INS1_25CollectiveMainloopFwdSm90ILi2EN4cute5tupleIJNS5_1CILi1EEES8_S8_EEENS6_IJNS7_ILi128EEENS7_ILi80EEENS7_ILi256EEEEEELi256ENS_6half_tEfNS_4arch4Sm90ELb1ELb0ELb0ELb1ELb1ELb0ELb0ELb1ELb1ELb1ELb1ELb0EEENS1_21CollectiveEpilogueFwdINS6_IJSA_SC_SB_EEES9_SE_SG_Li256ELb1ELb1ELb1ELb0EEENS1_36VarlenDynamicPersistentTileSchedulerILi128ELi80ELi256ELi128ELb1ELb1ELb1ELb1ELb1ELb1EEEEEEEEEvNT_6ParamsE --------------------------
	.section	.nv.constant0._ZN7cutlass13device_kernelIN5flash11enable_sm90INS1_16FlashAttnFwdSm90INS1_25CollectiveMainloopFwdSm90ILi2EN4cute5tupleIJNS5_1CILi1EEES8_S8_EEENS6_IJNS7_ILi128EEENS7_ILi80EEENS7_ILi256EEEEEELi256ENS_6half_tEfNS_4arch4Sm90ELb1ELb0ELb0ELb1ELb1ELb0ELb0ELb1ELb1ELb1ELb1ELb0EEENS1_21CollectiveEpilogueFwdINS6_IJSA_SC_SB_EEES9_SE_SG_Li256ELb1ELb1ELb1ELb0EEENS1_36VarlenDynamicPersistentTileSchedulerILi128ELi80ELi256ELi128ELb1ELb1ELb1ELb1ELb1ELb1EEEEEEEEEvNT_6ParamsE,"a",@progbits
	.sectionflags	@""
	.align	4
.nv.constant0._ZN7cutlass13device_kernelIN5flash11enable_sm90INS1_16FlashAttnFwdSm90INS1_25CollectiveMainloopFwdSm90ILi2EN4cute5tupleIJNS5_1CILi1EEES8_S8_EEENS6_IJNS7_ILi128EEENS7_ILi80EEENS7_ILi256EEEEEELi256ENS_6half_tEfNS_4arch4Sm90ELb1ELb0ELb0ELb1ELb1ELb0ELb0ELb1ELb1ELb1ELb1ELb0EEENS1_21CollectiveEpilogueFwdINS6_IJSA_SC_SB_EEES9_SE_SG_Li256ELb1ELb1ELb1ELb0EEENS1_36VarlenDynamicPersistentTileSchedulerILi128ELi80ELi256ELi128ELb1ELb1ELb1ELb1ELb1ELb1EEEEEEEEEvNT_6ParamsE:
	.zero		3584


//--------------------- .nv.constant0._ZN7cutlass13device_kernelIN5flash11enable_sm90INS1_16FlashAttnFwdSm90INS1_25CollectiveMainloopFwdSm90ILi2EN4cute5tupleIJNS5_1CILi1EEES8_S8_EEENS6_IJNS7_ILi128EEENS7_ILi80EEENS7_ILi256EEEEEELi256ENS_6half_tEfNS_4arch4Sm90ELb1ELb0ELb0ELb1ELb1ELb1ELb0ELb1ELb1ELb1ELb1ELb0EEENS1_21CollectiveEpilogueFwdINS6_IJSA_SC_SB_EEES9_SE_SG_Li256ELb1ELb1ELb1ELb0EEENS1_36VarlenDynamicPersistentTileSchedulerILi128ELi80ELi256ELi128ELb1ELb1ELb1ELb1ELb1ELb1EEEEEEEEEvNT_6ParamsE --------------------------
	.section	.nv.constant0._ZN7cutlass13device_kernelIN5flash11enable_sm90INS1_16FlashAttnFwdSm90INS1_25CollectiveMainloopFwdSm90ILi2EN4cute5tupleIJNS5_1CILi1EEES8_S8_EEENS6_IJNS7_ILi128EEENS7_ILi80EEENS7_ILi256EEEEEELi256ENS_6half_tEfNS_4arch4Sm90ELb1ELb0ELb0ELb1ELb1ELb1ELb0ELb1ELb1ELb1ELb1ELb0EEENS1_21CollectiveEpilogueFwdINS6_IJSA_SC_SB_EEES9_SE_SG_Li256ELb1ELb1ELb1ELb0EEENS1_36VarlenDynamicPersistentTileSchedulerILi128ELi80ELi256ELi128ELb1ELb1ELb1ELb1ELb1ELb1EEEEEEEEEvNT_6ParamsE,"a",@progbits
	.sectionflags	@""
	.align	4
.nv.constant0._ZN7cutlass13device_kernelIN5flash11enable_sm90INS1_16FlashAttnFwdSm90INS1_25CollectiveMainloopFwdSm90ILi2EN4cute5tupleIJNS5_1CILi1EEES8_S8_EEENS6_IJNS7_ILi128EEENS7_ILi80EEENS7_ILi256EEEEEELi256ENS_6half_tEfNS_4arch4Sm90ELb1ELb0ELb0ELb1ELb1ELb1ELb0ELb1ELb1ELb1ELb1ELb0EEENS1_21CollectiveEpilogueFwdINS6_IJSA_SC_SB_EEES9_SE_SG_Li256ELb1ELb1ELb1ELb0EEENS1_36VarlenDynamicPersistentTileSchedulerILi128ELi80ELi256ELi128ELb1ELb1ELb1ELb1ELb1ELb1EEEEEEEEEvNT_6ParamsE:
	.zero		3584


//--------------------- SYMBOLS --------------------------

	.type		.nv.reservedSmem.offset0,@object
	.size		.nv.reservedSmem.offset0,0x4
